//
// Generated by NVIDIA NVVM Compiler
//
// Compiler Build ID: CL-36424714
// Cuda compilation tools, release 13.0, V13.0.88
// Based on NVVM 20.0.0
//

.version 9.0
.target sm_100
.address_size 64

	// .globl	_Z5calc1iiddddPfS_S_

.visible .entry _Z5calc1iiddddPfS_S_(
	.param .u32 _Z5calc1iiddddPfS_S__param_0,
	.param .u32 _Z5calc1iiddddPfS_S__param_1,
	.param .f64 _Z5calc1iiddddPfS_S__param_2,
	.param .f64 _Z5calc1iiddddPfS_S__param_3,
	.param .f64 _Z5calc1iiddddPfS_S__param_4,
	.param .f64 _Z5calc1iiddddPfS_S__param_5,
	.param .u64 .ptr .align 1 _Z5calc1iiddddPfS_S__param_6,
	.param .u64 .ptr .align 1 _Z5calc1iiddddPfS_S__param_7,
	.param .u64 .ptr .align 1 _Z5calc1iiddddPfS_S__param_8
)
{
	.reg .pred 	%p<11>;
	.reg .b32 	%r<18>;
	.reg .b32 	%f<14>;
	.reg .b64 	%rd<20>;
	.reg .b64 	%fd<28>;

	ld.param.u32 	%r4, [_Z5calc1iiddddPfS_S__param_0];
	ld.param.u32 	%r6, [_Z5calc1iiddddPfS_S__param_1];
	ld.param.f64 	%fd3, [_Z5calc1iiddddPfS_S__param_4];
	ld.param.f64 	%fd4, [_Z5calc1iiddddPfS_S__param_5];
	ld.param.u64 	%rd3, [_Z5calc1iiddddPfS_S__param_8];
	mov.u32 	%r7, %ctaid.x;
	mov.u32 	%r8, %ntid.x;
	mov.u32 	%r9, %tid.x;
	mad.lo.s32 	%r1, %r7, %r8, %r9;
	mov.u32 	%r10, %ctaid.y;
	mov.u32 	%r11, %ntid.y;
	mov.u32 	%r12, %tid.y;
	mad.lo.s32 	%r13, %r10, %r11, %r12;
	setp.ge.s32 	%p1, %r1, %r4;
	setp.ge.s32 	%p2, %r13, %r6;
	or.pred  	%p3, %p1, %p2;
	@%p3 bra 	$L__BB0_3;
	mad.lo.s32 	%r3, %r13, %r4, %r1;
	setp.eq.s32 	%p4, %r13, 0;
	add.s32 	%r14, %r6, -1;
	setp.ge.u32 	%p5, %r13, %r14;
	or.pred  	%p6, %p4, %p5;
	setp.lt.s32 	%p7, %r1, 1;
	or.pred  	%p8, %p7, %p6;
	add.s32 	%r15, %r4, -1;
	setp.ge.s32 	%p9, %r1, %r15;
	or.pred  	%p10, %p8, %p9;
	@%p10 bra 	$L__BB0_3;
	ld.param.u64 	%rd19, [_Z5calc1iiddddPfS_S__param_7];
	ld.param.u64 	%rd18, [_Z5calc1iiddddPfS_S__param_6];
	ld.param.f64 	%fd27, [_Z5calc1iiddddPfS_S__param_3];
	ld.param.f64 	%fd26, [_Z5calc1iiddddPfS_S__param_2];
	cvta.to.global.u64 	%rd4, %rd19;
	cvta.to.global.u64 	%rd5, %rd18;
	rcp.rn.f64 	%fd5, %fd3;
	mul.wide.s32 	%rd6, %r3, 4;
	add.s64 	%rd7, %rd5, %rd6;
	ld.global.f32 	%f1, [%rd7+4];
	ld.global.f32 	%f2, [%rd7+-4];
	sub.f32 	%f3, %f1, %f2;
	cvt.f64.f32 	%fd6, %f3;
	add.f64 	%fd7, %fd26, %fd26;
	div.rn.f64 	%fd8, %fd6, %fd7;
	add.s32 	%r16, %r3, %r4;
	mul.wide.s32 	%rd8, %r16, 4;
	add.s64 	%rd9, %rd4, %rd8;
	ld.global.f32 	%f4, [%rd9];
	sub.s32 	%r17, %r3, %r4;
	mul.wide.s32 	%rd10, %r17, 4;
	add.s64 	%rd11, %rd4, %rd10;
	ld.global.f32 	%f5, [%rd11];
	sub.f32 	%f6, %f4, %f5;
	cvt.f64.f32 	%fd9, %f6;
	add.f64 	%fd10, %fd27, %fd27;
	div.rn.f64 	%fd11, %fd9, %fd10;
	add.f64 	%fd12, %fd8, %fd11;
	mul.f64 	%fd13, %fd5, %fd12;
	mul.f64 	%fd14, %fd8, %fd8;
	sub.f64 	%fd15, %fd13, %fd14;
	mul.wide.s32 	%rd12, %r4, 4;
	add.s64 	%rd13, %rd7, %rd12;
	ld.global.f32 	%f7, [%rd13];
	add.s64 	%rd14, %rd5, %rd10;
	ld.global.f32 	%f8, [%rd14];
	sub.f32 	%f9, %f7, %f8;
	cvt.f64.f32 	%fd16, %f9;
	div.rn.f64 	%fd17, %fd16, %fd10;
	add.s64 	%rd15, %rd11, %rd12;
	ld.global.f32 	%f10, [%rd15+4];
	ld.global.f32 	%f11, [%rd15+-4];
	sub.f32 	%f12, %f10, %f11;
	cvt.f64.f32 	%fd18, %f12;
	mul.f64 	%fd19, %fd17, %fd18;
	div.rn.f64 	%fd20, %fd19, %fd7;
	add.f64 	%fd21, %fd20, %fd20;
	sub.f64 	%fd22, %fd15, %fd21;
	mul.f64 	%fd23, %fd11, %fd11;
	sub.f64 	%fd24, %fd22, %fd23;
	mul.f64 	%fd25, %fd4, %fd24;
	cvt.rn.f32.f64 	%f13, %fd25;
	cvta.to.global.u64 	%rd16, %rd3;
	add.s64 	%rd17, %rd16, %rd6;
	st.global.f32 	[%rd17], %f13;
$L__BB0_3:
	ret;

}
	// .globl	_Z5calc2iiddPfS_S_
.visible .entry _Z5calc2iiddPfS_S_(
	.param .u32 _Z5calc2iiddPfS_S__param_0,
	.param .u32 _Z5calc2iiddPfS_S__param_1,
	.param .f64 _Z5calc2iiddPfS_S__param_2,
	.param .f64 _Z5calc2iiddPfS_S__param_3,
	.param .u64 .ptr .align 1 _Z5calc2iiddPfS_S__param_4,
	.param .u64 .ptr .align 1 _Z5calc2iiddPfS_S__param_5,
	.param .u64 .ptr .align 1 _Z5calc2iiddPfS_S__param_6
)
{
	.reg .pred 	%p<11>;
	.reg .b32 	%r<17>;
	.reg .b32 	%f<9>;
	.reg .b64 	%rd<15>;
	.reg .b64 	%fd<16>;

	ld.param.u32 	%r4, [_Z5calc2iiddPfS_S__param_0];
	ld.param.u32 	%r6, [_Z5calc2iiddPfS_S__param_1];
	ld.param.f64 	%fd1, [_Z5calc2iiddPfS_S__param_2];
	ld.param.f64 	%fd2, [_Z5calc2iiddPfS_S__param_3];
	ld.param.u64 	%rd1, [_Z5calc2iiddPfS_S__param_4];
	ld.param.u64 	%rd2, [_Z5calc2iiddPfS_S__param_5];
	ld.param.u64 	%rd3, [_Z5calc2iiddPfS_S__param_6];
	mov.u32 	%r7, %ctaid.x;
	mov.u32 	%r8, %ntid.x;
	mov.u32 	%r9, %tid.x;
	mad.lo.s32 	%r1, %r7, %r8, %r9;
	mov.u32 	%r10, %ctaid.y;
	mov.u32 	%r11, %ntid.y;
	mov.u32 	%r12, %tid.y;
	mad.lo.s32 	%r13, %r10, %r11, %r12;
	setp.ge.s32 	%p1, %r1, %r4;
	setp.ge.s32 	%p2, %r13, %r6;
	or.pred  	%p3, %p1, %p2;
	@%p3 bra 	$L__BB1_3;
	mad.lo.s32 	%r3, %r13, %r4, %r1;
	setp.eq.s32 	%p4, %r13, 0;
	add.s32 	%r14, %r6, -1;
	setp.ge.u32 	%p5, %r13, %r14;
	or.pred  	%p6, %p4, %p5;
	setp.lt.s32 	%p7, %r1, 1;
	or.pred  	%p8, %p7, %p6;
	add.s32 	%r15, %r4, -1;
	setp.ge.s32 	%p9, %r1, %r15;
	or.pred  	%p10, %p8, %p9;
	@%p10 bra 	$L__BB1_3;
	cvta.to.global.u64 	%rd4, %rd3;
	mul.f64 	%fd3, %fd2, %fd2;
	mul.wide.s32 	%rd5, %r3, 4;
	add.s64 	%rd6, %rd4, %rd5;
	ld.global.f32 	%f1, [%rd6+4];
	ld.global.f32 	%f2, [%rd6+-4];
	add.f32 	%f3, %f1, %f2;
	cvt.f64.f32 	%fd4, %f3;
	mul.f64 	%fd5, %fd1, %fd1;
	mul.wide.s32 	%rd7, %r4, 4;
	add.s64 	%rd8, %rd6, %rd7;
	ld.global.f32 	%f4, [%rd8];
	sub.s32 	%r16, %r3, %r4;
	mul.wide.s32 	%rd9, %r16, 4;
	add.s64 	%rd10, %rd4, %rd9;
	ld.global.f32 	%f5, [%rd10];
	add.f32 	%f6, %f4, %f5;
	cvt.f64.f32 	%fd6, %f6;
	mul.f64 	%fd7, %fd5, %fd6;
	fma.rn.f64 	%fd8, %fd3, %fd4, %fd7;
	cvta.to.global.u64 	%rd11, %rd2;
	add.s64 	%rd12, %rd11, %rd5;
	ld.global.f32 	%f7, [%rd12];
	cvt.f64.f32 	%fd9, %f7;
	mul.f64 	%fd10, %fd5, %fd9;
	mul.f64 	%fd11, %fd3, %fd10;
	sub.f64 	%fd12, %fd8, %fd11;
	add.f64 	%fd13, %fd5, %fd3;
	add.f64 	%fd14, %fd13, %fd13;
	div.rn.f64 	%fd15, %fd12, %fd14;
	cvt.rn.f32.f64 	%f8, %fd15;
	cvta.to.global.u64 	%rd13, %rd1;
	add.s64 	%rd14, %rd13, %rd5;
	st.global.f32 	[%rd14], %f8;
$L__BB1_3:
	ret;

}
	// .globl	_Z6calc31iiPf
.visible .entry _Z6calc31iiPf(
	.param .u32 _Z6calc31iiPf_param_0,
	.param .u32 _Z6calc31iiPf_param_1,
	.param .u64 .ptr .align 1 _Z6calc31iiPf_param_2
)
{
	.reg .pred 	%p<2>;
	.reg .b32 	%r<8>;
	.reg .b32 	%f<3>;
	.reg .b64 	%rd<7>;

	ld.param.u32 	%r2, [_Z6calc31iiPf_param_0];
	ld.param.u32 	%r3, [_Z6calc31iiPf_param_1];
	ld.param.u64 	%rd1, [_Z6calc31iiPf_param_2];
	mov.u32 	%r4, %ctaid.x;
	mov.u32 	%r5, %ntid.x;
	mov.u32 	%r6, %tid.x;
	mad.lo.s32 	%r1, %r4, %r5, %r6;
	setp.ge.s32 	%p1, %r1, %r3;
	@%p1 bra 	$L__BB2_2;
	cvta.to.global.u64 	%rd2, %rd1;
	mul.lo.s32 	%r7, %r1, %r2;
	mul.wide.s32 	%rd3, %r7, 4;
	add.s64 	%rd4, %rd2, %rd3;
	ld.global.f32 	%f1, [%rd4+4];
	st.global.f32 	[%rd4], %f1;
	mul.wide.s32 	%rd5, %r2, 4;
	add.s64 	%rd6, %rd4, %rd5;
	ld.global.f32 	%f2, [%rd6+-8];
	st.global.f32 	[%rd6+-4], %f2;
$L__BB2_2:
	ret;

}
	// .globl	_Z6calc32iiPf
.visible .entry _Z6calc32iiPf(
	.param .u32 _Z6calc32iiPf_param_0,
	.param .u32 _Z6calc32iiPf_param_1,
	.param .u64 .ptr .align 1 _Z6calc32iiPf_param_2
)
{
	.reg .pred 	%p<2>;
	.reg .b32 	%r<11>;
	.reg .b32 	%f<2>;
	.reg .b64 	%rd<9>;

	ld.param.u32 	%r2, [_Z6calc32iiPf_param_0];
	ld.param.u32 	%r3, [_Z6calc32iiPf_param_1];
	ld.param.u64 	%rd1, [_Z6calc32iiPf_param_2];
	mov.u32 	%r4, %ctaid.x;
	mov.u32 	%r5, %ntid.x;
	mov.u32 	%r6, %tid.x;
	mad.lo.s32 	%r1, %r4, %r5, %r6;
	setp.ge.s32 	%p1, %r1, %r2;
	@%p1 bra 	$L__BB3_2;
	cvta.to.global.u64 	%rd2, %rd1;
	add.s32 	%r7, %r2, %r1;
	mul.wide.s32 	%rd3, %r7, 4;
	add.s64 	%rd4, %rd2, %rd3;
	ld.global.f32 	%f1, [%rd4];
	mul.wide.s32 	%rd5, %r1, 4;
	add.s64 	%rd6, %rd2, %rd5;
	st.global.f32 	[%rd6], %f1;
	add.s32 	%r8, %r3, -1;
	mul.lo.s32 	%r9, %r8, %r2;
	mul.wide.s32 	%rd7, %r9, 4;
	add.s64 	%rd8, %rd6, %rd7;
	mov.b32 	%r10, 0;
	st.global.u32 	[%rd8], %r10;
$L__BB3_2:
	ret;

}
	// .globl	_Z5calc4iidddddPfS_S_S_S_
.visible .entry _Z5calc4iidddddPfS_S_S_S_(
	.param .u32 _Z5calc4iidddddPfS_S_S_S__param_0,
	.param .u32 _Z5calc4iidddddPfS_S_S_S__param_1,
	.param .f64 _Z5calc4iidddddPfS_S_S_S__param_2,
	.param .f64 _Z5calc4iidddddPfS_S_S_S__param_3,
	.param .f64 _Z5calc4iidddddPfS_S_S_S__param_4,
	.param .f64 _Z5calc4iidddddPfS_S_S_S__param_5,
	.param .f64 _Z5calc4iidddddPfS_S_S_S__param_6,
	.param .u64 .ptr .align 1 _Z5calc4iidddddPfS_S_S_S__param_7,
	.param .u64 .ptr .align 1 _Z5calc4iidddddPfS_S_S_S__param_8,
	.param .u64 .ptr .align 1 _Z5calc4iidddddPfS_S_S_S__param_9,
	.param .u64 .ptr .align 1 _Z5calc4iidddddPfS_S_S_S__param_10,
	.param .u64 .ptr .align 1 _Z5calc4iidddddPfS_S_S_S__param_11
)
{
	.reg .pred 	%p<13>;
	.reg .b32 	%r<22>;
	.reg .b32 	%f<33>;
	.reg .b64 	%rd<38>;
	.reg .b64 	%fd<51>;

	ld.param.u32 	%r5, [_Z5calc4iidddddPfS_S_S_S__param_0];
	ld.param.u32 	%r7, [_Z5calc4iidddddPfS_S_S_S__param_1];
	ld.param.f64 	%fd3, [_Z5calc4iidddddPfS_S_S_S__param_4];
	ld.param.f64 	%fd4, [_Z5calc4iidddddPfS_S_S_S__param_5];
	ld.param.u64 	%rd6, [_Z5calc4iidddddPfS_S_S_S__param_7];
	ld.param.u64 	%rd7, [_Z5calc4iidddddPfS_S_S_S__param_8];
	ld.param.u64 	%rd4, [_Z5calc4iidddddPfS_S_S_S__param_10];
	ld.param.u64 	%rd5, [_Z5calc4iidddddPfS_S_S_S__param_11];
	cvta.to.global.u64 	%rd1, %rd7;
	cvta.to.global.u64 	%rd2, %rd6;
	mov.u32 	%r8, %ctaid.x;
	mov.u32 	%r9, %ntid.x;
	mov.u32 	%r10, %tid.x;
	mad.lo.s32 	%r1, %r8, %r9, %r10;
	mov.u32 	%r11, %ctaid.y;
	mov.u32 	%r12, %ntid.y;
	mov.u32 	%r13, %tid.y;
	mad.lo.s32 	%r14, %r11, %r12, %r13;
	setp.ge.s32 	%p1, %r1, %r5;
	setp.ge.s32 	%p2, %r14, %r7;
	or.pred  	%p3, %p1, %p2;
	@%p3 bra 	$L__BB4_7;
	mul.lo.s32 	%r3, %r14, %r5;
	setp.eq.s32 	%p4, %r14, 0;
	add.s32 	%r4, %r7, -1;
	setp.ge.u32 	%p5, %r14, %r4;
	or.pred  	%p6, %p4, %p5;
	setp.lt.s32 	%p7, %r1, 1;
	or.pred  	%p8, %p7, %p6;
	add.s32 	%r15, %r5, -1;
	setp.ge.s32 	%p9, %r1, %r15;
	or.pred  	%p10, %p8, %p9;
	@%p10 bra 	$L__BB4_3;
	ld.param.u64 	%rd37, [_Z5calc4iidddddPfS_S_S_S__param_9];
	ld.param.f64 	%fd50, [_Z5calc4iidddddPfS_S_S_S__param_6];
	ld.param.f64 	%fd49, [_Z5calc4iidddddPfS_S_S_S__param_3];
	ld.param.f64 	%fd48, [_Z5calc4iidddddPfS_S_S_S__param_2];
	add.s32 	%r17, %r3, %r1;
	cvta.to.global.u64 	%rd14, %rd5;
	cvta.to.global.u64 	%rd15, %rd37;
	cvta.to.global.u64 	%rd16, %rd4;
	mul.wide.s32 	%rd17, %r17, 4;
	add.s64 	%rd18, %rd16, %rd17;
	ld.global.f32 	%f1, [%rd18];
	cvt.f64.f32 	%fd6, %f1;
	mul.f64 	%fd7, %fd3, %fd6;
	div.rn.f64 	%fd8, %fd7, %fd48;
	ld.global.f32 	%f2, [%rd18+-4];
	sub.f32 	%f3, %f1, %f2;
	cvt.f64.f32 	%fd9, %f3;
	mul.f64 	%fd10, %fd8, %fd9;
	sub.f64 	%fd11, %fd6, %fd10;
	div.rn.f64 	%fd12, %fd7, %fd49;
	sub.s32 	%r18, %r17, %r5;
	mul.wide.s32 	%rd19, %r18, 4;
	add.s64 	%rd20, %rd16, %rd19;
	ld.global.f32 	%f4, [%rd20];
	sub.f32 	%f5, %f1, %f4;
	cvt.f64.f32 	%fd13, %f5;
	mul.f64 	%fd14, %fd12, %fd13;
	sub.f64 	%fd15, %fd11, %fd14;
	add.f64 	%fd16, %fd4, %fd4;
	mul.f64 	%fd17, %fd48, %fd16;
	div.rn.f64 	%fd18, %fd3, %fd17;
	add.s64 	%rd21, %rd15, %rd17;
	ld.global.f32 	%f6, [%rd21+4];
	ld.global.f32 	%f7, [%rd21+-4];
	sub.f32 	%f8, %f6, %f7;
	cvt.f64.f32 	%fd19, %f8;
	mul.f64 	%fd20, %fd18, %fd19;
	sub.f64 	%fd21, %fd15, %fd20;
	mul.f64 	%fd22, %fd3, %fd50;
	mul.f64 	%fd23, %fd48, %fd48;
	div.rn.f64 	%fd24, %fd22, %fd23;
	ld.global.f32 	%f9, [%rd18+4];
	add.f32 	%f10, %f1, %f1;
	sub.f32 	%f11, %f9, %f10;
	add.f32 	%f12, %f2, %f11;
	cvt.f64.f32 	%fd25, %f12;
	fma.rn.f64 	%fd26, %fd24, %fd25, %fd21;
	mul.f64 	%fd27, %fd49, %fd49;
	div.rn.f64 	%fd28, %fd22, %fd27;
	mul.wide.s32 	%rd22, %r5, 4;
	add.s64 	%rd23, %rd18, %rd22;
	ld.global.f32 	%f13, [%rd23];
	sub.f32 	%f14, %f13, %f10;
	add.f32 	%f15, %f4, %f14;
	cvt.f64.f32 	%fd29, %f15;
	fma.rn.f64 	%fd30, %fd28, %fd29, %fd26;
	cvt.rn.f32.f64 	%f16, %fd30;
	add.s64 	%rd24, %rd2, %rd17;
	st.global.f32 	[%rd24], %f16;
	add.s64 	%rd25, %rd14, %rd17;
	ld.global.f32 	%f17, [%rd25];
	cvt.f64.f32 	%fd31, %f17;
	mul.f64 	%fd32, %fd3, %fd31;
	div.rn.f64 	%fd33, %fd32, %fd48;
	ld.global.f32 	%f18, [%rd25+-4];
	sub.f32 	%f19, %f17, %f18;
	cvt.f64.f32 	%fd34, %f19;
	mul.f64 	%fd35, %fd33, %fd34;
	sub.f64 	%fd36, %fd31, %fd35;
	div.rn.f64 	%fd37, %fd32, %fd49;
	add.s64 	%rd26, %rd14, %rd19;
	ld.global.f32 	%f20, [%rd26];
	sub.f32 	%f21, %f17, %f20;
	cvt.f64.f32 	%fd38, %f21;
	mul.f64 	%fd39, %fd37, %fd38;
	sub.f64 	%fd40, %fd36, %fd39;
	add.s64 	%rd27, %rd21, %rd22;
	ld.global.f32 	%f22, [%rd27];
	add.s64 	%rd28, %rd15, %rd19;
	ld.global.f32 	%f23, [%rd28];
	sub.f32 	%f24, %f22, %f23;
	cvt.f64.f32 	%fd41, %f24;
	mul.f64 	%fd42, %fd18, %fd41;
	sub.f64 	%fd43, %fd40, %fd42;
	ld.global.f32 	%f25, [%rd25+4];
	add.f32 	%f26, %f17, %f17;
	sub.f32 	%f27, %f25, %f26;
	add.f32 	%f28, %f18, %f27;
	cvt.f64.f32 	%fd44, %f28;
	fma.rn.f64 	%fd45, %fd24, %fd44, %fd43;
	add.s64 	%rd29, %rd25, %rd22;
	ld.global.f32 	%f29, [%rd29];
	sub.f32 	%f30, %f29, %f26;
	add.f32 	%f31, %f20, %f30;
	cvt.f64.f32 	%fd46, %f31;
	fma.rn.f64 	%fd47, %fd28, %fd46, %fd45;
	cvt.rn.f32.f64 	%f32, %fd47;
	add.s64 	%rd30, %rd1, %rd17;
	st.global.f32 	[%rd30], %f32;
	bra.uni 	$L__BB4_5;
$L__BB4_3:
	setp.ne.s32 	%p11, %r1, 0;
	@%p11 bra 	$L__BB4_5;
	mul.wide.s32 	%rd8, %r3, 4;
	add.s64 	%rd9, %rd2, %rd8;
	mov.b32 	%r16, 0;
	st.global.u32 	[%rd9], %r16;
	mul.wide.s32 	%rd10, %r5, 4;
	add.s64 	%rd11, %rd9, %rd10;
	st.global.u32 	[%rd11+-4], %r16;
	add.s64 	%rd12, %rd1, %rd8;
	st.global.u32 	[%rd12], %r16;
	add.s64 	%rd13, %rd12, %rd10;
	st.global.u32 	[%rd13+-4], %r16;
$L__BB4_5:
	setp.ne.s32 	%p12, %r14, 0;
	@%p12 bra 	$L__BB4_7;
	mul.wide.s32 	%rd31, %r1, 4;
	add.s64 	%rd32, %rd2, %rd31;
	mov.b32 	%r19, 0;
	st.global.u32 	[%rd32], %r19;
	mul.lo.s32 	%r20, %r4, %r5;
	mul.wide.s32 	%rd33, %r20, 4;
	add.s64 	%rd34, %rd32, %rd33;
	mov.b32 	%r21, 1065353216;
	st.global.u32 	[%rd34], %r21;
	add.s64 	%rd35, %rd1, %rd31;
	st.global.u32 	[%rd35], %r19;
	add.s64 	%rd36, %rd35, %rd33;
	st.global.u32 	[%rd36], %r19;
$L__BB4_7:
	ret;

}


// ===== COMPILED SASS (sm_100) =====

	.target	sm_100

	.elftype	@"ET_EXEC"


//--------------------- .note.nv.tkinfo           --------------------------
	.section	.note.nv.tkinfo,"",@"SHT_NOTE"
	.sectionflags	@"SHF_NOTE_NV_TKINFO"
	.tkinfo
        /*0018*/ 	.word	0x00000002
        /*0030*/ 	.string	""
        /*0030*/ 	.string	"ptxas"
        /*0030*/ 	.string	"Cuda compilation tools, release 13.0, V13.0.88"
        /*0030*/ 	.string	"Build cuda_13.0.r13.0/compiler.36424714_0"
        /*0030*/ 	.string	"-arch sm_100 -m 64 "



//--------------------- .note.nv.cuinfo           --------------------------
	.section	.note.nv.cuinfo,"",@"SHT_NOTE"
	.sectionflags	@"SHF_NOTE_NV_CUINFO"
        /*0018*/ 	.short	0x0002
        /*001a*/ 	.short	0x0064
        /*001c*/ 	.short	0x0082
	.zero		2


//--------------------- .nv.info                  --------------------------
	.section	.nv.info,"",@"SHT_CUDA_INFO"
	.align	4


	//----- nvinfo : EIATTR_REGCOUNT
	.align		4
        /*0000*/ 	.byte	0x04, 0x2f
        /*0002*/ 	.short	(.L_1 - .L_0)
	.align		4
.L_0:
        /*0004*/ 	.word	index@(_Z5calc1iiddddPfS_S_)
        /*0008*/ 	.word	0x00000028


	//----- nvinfo : EIATTR_FRAME_SIZE
	.align		4
.L_1:
        /*000c*/ 	.byte	0x04, 0x11
        /*000e*/ 	.short	(.L_3 - .L_2)
	.align		4
.L_2:
        /*0010*/ 	.word	index@($__internal_3_$__cuda_sm20_div_rn_f64_full)
        /*0014*/ 	.word	0x00000000


	//----- nvinfo : EIATTR_FRAME_SIZE
	.align		4
.L_3:
        /*0018*/ 	.byte	0x04, 0x11
        /*001a*/ 	.short	(.L_5 - .L_4)
	.align		4
.L_4:
        /*001c*/ 	.word	index@($__internal_2_$__cuda_sm20_dblrcp_rn_slowpath_v3)
        /*0020*/ 	.word	0x00000000


	//----- nvinfo : EIATTR_FRAME_SIZE
	.align		4
.L_5:
        /*0024*/ 	.byte	0x04, 0x11
        /*0026*/ 	.short	(.L_7 - .L_6)
	.align		4
.L_6:
        /*0028*/ 	.word	index@(_Z5calc1iiddddPfS_S_)
        /*002c*/ 	.word	0x00000000


	//----- nvinfo : EIATTR_REGCOUNT
	.align		4
.L_7:
        /*0030*/ 	.byte	0x04, 0x2f
        /*0032*/ 	.short	(.L_9 - .L_8)
	.align		4
.L_8:
        /*0034*/ 	.word	index@(_Z5calc2iiddPfS_S_)
        /*0038*/ 	.word	0x0000001a


	//----- nvinfo : EIATTR_FRAME_SIZE
	.align		4
.L_9:
        /*003c*/ 	.byte	0x04, 0x11
        /*003e*/ 	.short	(.L_11 - .L_10)
	.align		4
.L_10:
        /*0040*/ 	.word	index@($__internal_1_$__cuda_sm20_div_rn_f64_full)
        /*0044*/ 	.word	0x00000000


	//----- nvinfo : EIATTR_FRAME_SIZE
	.align		4
.L_11:
        /*0048*/ 	.byte	0x04, 0x11
        /*004a*/ 	.short	(.L_13 - .L_12)
	.align		4
.L_12:
        /*004c*/ 	.word	index@(_Z5calc2iiddPfS_S_)
        /*0050*/ 	.word	0x00000000


	//----- nvinfo : EIATTR_REGCOUNT
	.align		4
.L_13:
        /*0054*/ 	.byte	0x04, 0x2f
        /*0056*/ 	.short	(.L_15 - .L_14)
	.align		4
.L_14:
        /*0058*/ 	.word	index@(_Z6calc31iiPf)
        /*005c*/ 	.word	0x0000000c


	//----- nvinfo : EIATTR_FRAME_SIZE
	.align		4
.L_15:
        /*0060*/ 	.byte	0x04, 0x11
        /*0062*/ 	.short	(.L_17 - .L_16)
	.align		4
.L_16:
        /*0064*/ 	.word	index@(_Z6calc31iiPf)
        /*0068*/ 	.word	0x00000000


	//----- nvinfo : EIATTR_REGCOUNT
	.align		4
.L_17:
        /*006c*/ 	.byte	0x04, 0x2f
        /*006e*/ 	.short	(.L_19 - .L_18)
	.align		4
.L_18:
        /*0070*/ 	.word	index@(_Z6calc32iiPf)
        /*0074*/ 	.word	0x0000000a


	//----- nvinfo : EIATTR_FRAME_SIZE
	.align		4
.L_19:
        /*0078*/ 	.byte	0x04, 0x11
        /*007a*/ 	.short	(.L_21 - .L_20)
	.align		4
.L_20:
        /*007c*/ 	.word	index@(_Z6calc32iiPf)
        /*0080*/ 	.word	0x00000000


	//----- nvinfo : EIATTR_REGCOUNT
	.align		4
.L_21:
        /*0084*/ 	.byte	0x04, 0x2f
        /*0086*/ 	.short	(.L_23 - .L_22)
	.align		4
.L_22:
        /*0088*/ 	.word	index@(_Z5calc4iidddddPfS_S_S_S_)
        /*008c*/ 	.word	0x0000002a


	//----- nvinfo : EIATTR_FRAME_SIZE
	.align		4
.L_23:
        /*0090*/ 	.byte	0x04, 0x11
        /*0092*/ 	.short	(.L_25 - .L_24)
	.align		4
.L_24:
        /*0094*/ 	.word	index@($__internal_0_$__cuda_sm20_div_rn_f64_full)
        /*0098*/ 	.word	0x00000000


	//----- nvinfo : EIATTR_FRAME_SIZE
	.align		4
.L_25:
        /*009c*/ 	.byte	0x04, 0x11
        /*009e*/ 	.short	(.L_27 - .L_26)
	.align		4
.L_26:
        /*00a0*/ 	.word	index@(_Z5calc4iidddddPfS_S_S_S_)
        /*00a4*/ 	.word	0x00000000


	//----- nvinfo : EIATTR_MIN_STACK_SIZE
	.align		4
.L_27:
        /*00a8*/ 	.byte	0x04, 0x12
        /*00aa*/ 	.short	(.L_29 - .L_28)
	.align		4
.L_28:
        /*00ac*/ 	.word	index@(_Z5calc4iidddddPfS_S_S_S_)
        /*00b0*/ 	.word	0x00000000


	//----- nvinfo : EIATTR_MIN_STACK_SIZE
	.align		4
.L_29:
        /*00b4*/ 	.byte	0x04, 0x12
        /*00b6*/ 	.short	(.L_31 - .L_30)
	.align		4
.L_30:
        /*00b8*/ 	.word	index@(_Z6calc32iiPf)
        /*00bc*/ 	.word	0x00000000


	//----- nvinfo : EIATTR_MIN_STACK_SIZE
	.align		4
.L_31:
        /*00c0*/ 	.byte	0x04, 0x12
        /*00c2*/ 	.short	(.L_33 - .L_32)
	.align		4
.L_32:
        /*00c4*/ 	.word	index@(_Z6calc31iiPf)
        /*00c8*/ 	.word	0x00000000


	//----- nvinfo : EIATTR_MIN_STACK_SIZE
	.align		4
.L_33:
        /*00cc*/ 	.byte	0x04, 0x12
        /*00ce*/ 	.short	(.L_35 - .L_34)
	.align		4
.L_34:
        /*00d0*/ 	.word	index@(_Z5calc2iiddPfS_S_)
        /*00d4*/ 	.word	0x00000000


	//----- nvinfo : EIATTR_MIN_STACK_SIZE
	.align		4
.L_35:
        /*00d8*/ 	.byte	0x04, 0x12
        /*00da*/ 	.short	(.L_37 - .L_36)
	.align		4
.L_36:
        /*00dc*/ 	.word	index@(_Z5calc1iiddddPfS_S_)
        /*00e0*/ 	.word	0x00000000
.L_37:


//--------------------- .nv.compat                --------------------------
	.section	.nv.compat,"",@"SHT_CUDA_COMPAT_INFO"
	.align	4
        /*0000*/ 	.byte	0x02, 0x09, 0x00, 0x00, 0x02, 0x02, 0x01, 0x00, 0x02, 0x05, 0x05, 0x00, 0x03, 0x07, 0x01, 0x01
        /*0010*/ 	.byte	0x02, 0x03, 0x00, 0x00, 0x02, 0x06, 0x01, 0x00, 0x04, 0x0b, 0x08, 0x00, 0x01, 0x00, 0x00, 0x00
        /*0020*/ 	.byte	0x00, 0x00, 0x00, 0x00


//--------------------- .nv.info._Z5calc4iidddddPfS_S_S_S_ --------------------------
	.section	.nv.info._Z5calc4iidddddPfS_S_S_S_,"",@"SHT_CUDA_INFO"
	.sectionflags	@""
	.align	4


	//----- nvinfo : EIATTR_CUDA_API_VERSION
	.align		4
        /*0000*/ 	.byte	0x04, 0x37
        /*0002*/ 	.short	(.L_39 - .L_38)
.L_38:
        /*0004*/ 	.word	0x00000082


	//----- nvinfo : EIATTR_KPARAM_INFO
	.align		4
.L_39:
        /*0008*/ 	.byte	0x04, 0x17
        /*000a*/ 	.short	(.L_41 - .L_40)
.L_40:
        /*000c*/ 	.word	0x00000000
        /*0010*/ 	.short	0x000b
        /*0012*/ 	.short	0x0050
        /*0014*/ 	.byte	0x00, 0xf5, 0x21, 0x00


	//----- nvinfo : EIATTR_KPARAM_INFO
	.align		4
.L_41:
        /*0018*/ 	.byte	0x04, 0x17
        /*001a*/ 	.short	(.L_43 - .L_42)
.L_42:
        /*001c*/ 	.word	0x00000000
        /*0020*/ 	.short	0x000a
        /*0022*/ 	.short	0x0048
        /*0024*/ 	.byte	0x00, 0xf5, 0x21, 0x00


	//----- nvinfo : EIATTR_KPARAM_INFO
	.align		4
.L_43:
        /*0028*/ 	.byte	0x04, 0x17
        /*002a*/ 	.short	(.L_45 - .L_44)
.L_44:
        /*002c*/ 	.word	0x00000000
        /*0030*/ 	.short	0x0009
        /*0032*/ 	.short	0x0040
        /*0034*/ 	.byte	0x00, 0xf5, 0x21, 0x00


	//----- nvinfo : EIATTR_KPARAM_INFO
	.align		4
.L_45:
        /*0038*/ 	.byte	0x04, 0x17
        /*003a*/ 	.short	(.L_47 - .L_46)
.L_46:
        /*003c*/ 	.word	0x00000000
        /*0040*/ 	.short	0x0008
        /*0042*/ 	.short	0x0038
        /*0044*/ 	.byte	0x00, 0xf5, 0x21, 0x00


	//----- nvinfo : EIATTR_KPARAM_INFO
	.align		4
.L_47:
        /*0048*/ 	.byte	0x04, 0x17
        /*004a*/ 	.short	(.L_49 - .L_48)
.L_48:
        /*004c*/ 	.word	0x00000000
        /*0050*/ 	.short	0x0007
        /*0052*/ 	.short	0x0030
        /*0054*/ 	.byte	0x00, 0xf5, 0x21, 0x00


	//----- nvinfo : EIATTR_KPARAM_INFO
	.align		4
.L_49:
        /*0058*/ 	.byte	0x04, 0x17
        /*005a*/ 	.short	(.L_51 - .L_50)
.L_50:
        /*005c*/ 	.word	0x00000000
        /*0060*/ 	.short	0x0006
        /*0062*/ 	.short	0x0028
        /*0064*/ 	.byte	0x00, 0xf0, 0x21, 0x00


	//----- nvinfo : EIATTR_KPARAM_INFO
	.align		4
.L_51:
        /*0068*/ 	.byte	0x04, 0x17
        /*006a*/ 	.short	(.L_53 - .L_52)
.L_52:
        /*006c*/ 	.word	0x00000000
        /*0070*/ 	.short	0x0005
        /*0072*/ 	.short	0x0020
        /*0074*/ 	.byte	0x00, 0xf0, 0x21, 0x00


	//----- nvinfo : EIATTR_KPARAM_INFO
	.align		4
.L_53:
        /*0078*/ 	.byte	0x04, 0x17
        /*007a*/ 	.short	(.L_55 - .L_54)
.L_54:
        /*007c*/ 	.word	0x00000000
        /*0080*/ 	.short	0x0004
        /*0082*/ 	.short	0x0018
        /*0084*/ 	.byte	0x00, 0xf0, 0x21, 0x00


	//----- nvinfo : EIATTR_KPARAM_INFO
	.align		4
.L_55:
        /*0088*/ 	.byte	0x04, 0x17
        /*008a*/ 	.short	(.L_57 - .L_56)
.L_56:
        /*008c*/ 	.word	0x00000000
        /*0090*/ 	.short	0x0003
        /*0092*/ 	.short	0x0010
        /*0094*/ 	.byte	0x00, 0xf0, 0x21, 0x00


	//----- nvinfo : EIATTR_KPARAM_INFO
	.align		4
.L_57:
        /*0098*/ 	.byte	0x04, 0x17
        /*009a*/ 	.short	(.L_59 - .L_58)
.L_58:
        /*009c*/ 	.word	0x00000000
        /*00a0*/ 	.short	0x0002
        /*00a2*/ 	.short	0x0008
        /*00a4*/ 	.byte	0x00, 0xf0, 0x21, 0x00


	//----- nvinfo : EIATTR_KPARAM_INFO
	.align		4
.L_59:
        /*00a8*/ 	.byte	0x04, 0x17
        /*00aa*/ 	.short	(.L_61 - .L_60)
.L_60:
        /*00ac*/ 	.word	0x00000000
        /*00b0*/ 	.short	0x0001
        /*00b2*/ 	.short	0x0004
        /*00b4*/ 	.byte	0x00, 0xf0, 0x11, 0x00


	//----- nvinfo : EIATTR_KPARAM_INFO
	.align		4
.L_61:
        /*00b8*/ 	.byte	0x04, 0x17
        /*00ba*/ 	.short	(.L_63 - .L_62)
.L_62:
        /*00bc*/ 	.word	0x00000000
        /*00c0*/ 	.short	0x0000
        /*00c2*/ 	.short	0x0000
        /*00c4*/ 	.byte	0x00, 0xf0, 0x11, 0x00


	//----- nvinfo : EIATTR_SPARSE_MMA_MASK
	.align		4
.L_63:
        /*00c8*/ 	.byte	0x03, 0x50
        /*00ca*/ 	.short	0x0000


	//----- nvinfo : EIATTR_MAXREG_COUNT
	.align		4
        /*00cc*/ 	.byte	0x03, 0x1b
        /*00ce*/ 	.short	0x00ff


	//----- nvinfo : EIATTR_MERCURY_ISA_VERSION
	.align		4
        /*00d0*/ 	.byte	0x03, 0x5f
        /*00d2*/ 	.short	0x0101


	//----- nvinfo : EIATTR_VRC_CTA_INIT_COUNT
	.align		4
        /*00d4*/ 	.byte	0x02, 0x4a
	.zero		1
	.zero		1


	//----- nvinfo : EIATTR_EXIT_INSTR_OFFSETS
	.align		4
        /*00d8*/ 	.byte	0x04, 0x1c
        /*00da*/ 	.short	(.L_65 - .L_64)


	//   ....[0]....
.L_64:
        /*00dc*/ 	.word	0x000000d0


	//   ....[1]....
        /*00e0*/ 	.word	0x00001350


	//   ....[2]....
        /*00e4*/ 	.word	0x00001420


	//----- nvinfo : EIATTR_CRS_STACK_SIZE
	.align		4
.L_65:
        /*00e8*/ 	.byte	0x04, 0x1e
        /*00ea*/ 	.short	(.L_67 - .L_66)
.L_66:
        /*00ec*/ 	.word	0x00000000


	//----- nvinfo : EIATTR_CBANK_PARAM_SIZE
	.align		4
.L_67:
        /*00f0*/ 	.byte	0x03, 0x19
        /*00f2*/ 	.short	0x0058


	//----- nvinfo : EIATTR_PARAM_CBANK
	.align		4
        /*00f4*/ 	.byte	0x04, 0x0a
        /*00f6*/ 	.short	(.L_69 - .L_68)
	.align		4
.L_68:
        /*00f8*/ 	.word	index@(.nv.constant0._Z5calc4iidddddPfS_S_S_S_)
        /*00fc*/ 	.short	0x0380
        /*00fe*/ 	.short	0x0058


	//----- nvinfo : EIATTR_SW_WAR
	.align		4
.L_69:
        /*0100*/ 	.byte	0x04, 0x36
        /*0102*/ 	.short	(.L_71 - .L_70)
.L_70:
        /*0104*/ 	.word	0x00000008
.L_71:


//--------------------- .nv.info._Z6calc32iiPf    --------------------------
	.section	.nv.info._Z6calc32iiPf,"",@"SHT_CUDA_INFO"
	.sectionflags	@""
	.align	4


	//----- nvinfo : EIATTR_CUDA_API_VERSION
	.align		4
        /*0000*/ 	.byte	0x04, 0x37
        /*0002*/ 	.short	(.L_73 - .L_72)
.L_72:
        /*0004*/ 	.word	0x00000082


	//----- nvinfo : EIATTR_KPARAM_INFO
	.align		4
.L_73:
        /*0008*/ 	.byte	0x04, 0x17
        /*000a*/ 	.short	(.L_75 - .L_74)
.L_74:
        /*000c*/ 	.word	0x00000000
        /*0010*/ 	.short	0x0002
        /*0012*/ 	.short	0x0008
        /*0014*/ 	.byte	0x00, 0xf5, 0x21, 0x00


	//----- nvinfo : EIATTR_KPARAM_INFO
	.align		4
.L_75:
        /*0018*/ 	.byte	0x04, 0x17
        /*001a*/ 	.short	(.L_77 - .L_76)
.L_76:
        /*001c*/ 	.word	0x00000000
        /*0020*/ 	.short	0x0001
        /*0022*/ 	.short	0x0004
        /*0024*/ 	.byte	0x00, 0xf0, 0x11, 0x00


	//----- nvinfo : EIATTR_KPARAM_INFO
	.align		4
.L_77:
        /*0028*/ 	.byte	0x04, 0x17
        /*002a*/ 	.short	(.L_79 - .L_78)
.L_78:
        /*002c*/ 	.word	0x00000000
        /*0030*/ 	.short	0x0000
        /*0032*/ 	.short	0x0000
        /*0034*/ 	.byte	0x00, 0xf0, 0x11, 0x00


	//----- nvinfo : EIATTR_SPARSE_MMA_MASK
	.align		4
.L_79:
        /*0038*/ 	.byte	0x03, 0x50
        /*003a*/ 	.short	0x0000


	//----- nvinfo : EIATTR_MAXREG_COUNT
	.align		4
        /*003c*/ 	.byte	0x03, 0x1b
        /*003e*/ 	.short	0x00ff


	//----- nvinfo : EIATTR_MERCURY_ISA_VERSION
	.align		4
        /*0040*/ 	.byte	0x03, 0x5f
        /*0042*/ 	.short	0x0101


	//----- nvinfo : EIATTR_VRC_CTA_INIT_COUNT
	.align		4
        /*0044*/ 	.byte	0x02, 0x4a
	.zero		1
	.zero		1


	//----- nvinfo : EIATTR_EXIT_INSTR_OFFSETS
	.align		4
        /*0048*/ 	.byte	0x04, 0x1c
        /*004a*/ 	.short	(.L_81 - .L_80)


	//   ....[0]....
.L_80:
        /*004c*/ 	.word	0x00000070


	//   ....[1]....
        /*0050*/ 	.word	0x00000140


	//----- nvinfo : EIATTR_CBANK_PARAM_SIZE
	.align		4
.L_81:
        /*0054*/ 	.byte	0x03, 0x19
        /*0056*/ 	.short	0x0010


	//----- nvinfo : EIATTR_PARAM_CBANK
	.align		4
        /*0058*/ 	.byte	0x04, 0x0a
        /*005a*/ 	.short	(.L_83 - .L_82)
	.align		4
.L_82:
        /*005c*/ 	.word	index@(.nv.constant0._Z6calc32iiPf)
        /*0060*/ 	.short	0x0380
        /*0062*/ 	.short	0x0010


	//----- nvinfo : EIATTR_SW_WAR
	.align		4
.L_83:
        /*0064*/ 	.byte	0x04, 0x36
        /*0066*/ 	.short	(.L_85 - .L_84)
.L_84:
        /*0068*/ 	.word	0x00000008
.L_85:


//--------------------- .nv.info._Z6calc31iiPf    --------------------------
	.section	.nv.info._Z6calc31iiPf,"",@"SHT_CUDA_INFO"
	.sectionflags	@""
	.align	4


	//----- nvinfo : EIATTR_CUDA_API_VERSION
	.align		4
        /*0000*/ 	.byte	0x04, 0x37
        /*0002*/ 	.short	(.L_87 - .L_86)
.L_86:
        /*0004*/ 	.word	0x00000082


	//----- nvinfo : EIATTR_KPARAM_INFO
	.align		4
.L_87:
        /*0008*/ 	.byte	0x04, 0x17
        /*000a*/ 	.short	(.L_89 - .L_88)
.L_88:
        /*000c*/ 	.word	0x00000000
        /*0010*/ 	.short	0x0002
        /*0012*/ 	.short	0x0008
        /*0014*/ 	.byte	0x00, 0xf5, 0x21, 0x00


	//----- nvinfo : EIATTR_KPARAM_INFO
	.align		4
.L_89:
        /*0018*/ 	.byte	0x04, 0x17
        /*001a*/ 	.short	(.L_91 - .L_90)
.L_90:
        /*001c*/ 	.word	0x00000000
        /*0020*/ 	.short	0x0001
        /*0022*/ 	.short	0x0004
        /*0024*/ 	.byte	0x00, 0xf0, 0x11, 0x00


	//----- nvinfo : EIATTR_KPARAM_INFO
	.align		4
.L_91:
        /*0028*/ 	.byte	0x04, 0x17
        /*002a*/ 	.short	(.L_93 - .L_92)
.L_92:
        /*002c*/ 	.word	0x00000000
        /*0030*/ 	.short	0x0000
        /*0032*/ 	.short	0x0000
        /*0034*/ 	.byte	0x00, 0xf0, 0x11, 0x00


	//----- nvinfo : EIATTR_SPARSE_MMA_MASK
	.align		4
.L_93:
        /*0038*/ 	.byte	0x03, 0x50
        /*003a*/ 	.short	0x0000


	//----- nvinfo : EIATTR_MAXREG_COUNT
	.align		4
        /*003c*/ 	.byte	0x03, 0x1b
        /*003e*/ 	.short	0x00ff


	//----- nvinfo : EIATTR_MERCURY_ISA_VERSION
	.align		4
        /*0040*/ 	.byte	0x03, 0x5f
        /*0042*/ 	.short	0x0101


	//----- nvinfo : EIATTR_VRC_CTA_INIT_COUNT
	.align		4
        /*0044*/ 	.byte	0x02, 0x4a
	.zero		1
	.zero		1


	//----- nvinfo : EIATTR_EXIT_INSTR_OFFSETS
	.align		4
        /*0048*/ 	.byte	0x04, 0x1c
        /*004a*/ 	.short	(.L_95 - .L_94)


	//   ....[0]....
.L_94:
        /*004c*/ 	.word	0x00000070


	//   ....[1]....
        /*0050*/ 	.word	0x00000120


	//----- nvinfo : EIATTR_CBANK_PARAM_SIZE
	.align		4
.L_95:
        /*0054*/ 	.byte	0x03, 0x19
        /*0056*/ 	.short	0x0010


	//----- nvinfo : EIATTR_PARAM_CBANK
	.align		4
        /*0058*/ 	.byte	0x04, 0x0a
        /*005a*/ 	.short	(.L_97 - .L_96)
	.align		4
.L_96:
        /*005c*/ 	.word	index@(.nv.constant0._Z6calc31iiPf)
        /*0060*/ 	.short	0x0380
        /*0062*/ 	.short	0x0010


	//----- nvinfo : EIATTR_SW_WAR
	.align		4
.L_97:
        /*0064*/ 	.byte	0x04, 0x36
        /*0066*/ 	.short	(.L_99 - .L_98)
.L_98:
        /*0068*/ 	.word	0x00000008
.L_99:


//--------------------- .nv.info._Z5calc2iiddPfS_S_ --------------------------
	.section	.nv.info._Z5calc2iiddPfS_S_,"",@"SHT_CUDA_INFO"
	.sectionflags	@""
	.align	4


	//----- nvinfo : EIATTR_CUDA_API_VERSION
	.align		4
        /*0000*/ 	.byte	0x04, 0x37
        /*0002*/ 	.short	(.L_101 - .L_100)
.L_100:
        /*0004*/ 	.word	0x00000082


	//----- nvinfo : EIATTR_KPARAM_INFO
	.align		4
.L_101:
        /*0008*/ 	.byte	0x04, 0x17
        /*000a*/ 	.short	(.L_103 - .L_102)
.L_102:
        /*000c*/ 	.word	0x00000000
        /*0010*/ 	.short	0x0006
        /*0012*/ 	.short	0x0028
        /*0014*/ 	.byte	0x00, 0xf5, 0x21, 0x00


	//----- nvinfo : EIATTR_KPARAM_INFO
	.align		4
.L_103:
        /*0018*/ 	.byte	0x04, 0x17
        /*001a*/ 	.short	(.L_105 - .L_104)
.L_104:
        /*001c*/ 	.word	0x00000000
        /*0020*/ 	.short	0x0005
        /*0022*/ 	.short	0x0020
        /*0024*/ 	.byte	0x00, 0xf5, 0x21, 0x00


	//----- nvinfo : EIATTR_KPARAM_INFO
	.align		4
.L_105:
        /*0028*/ 	.byte	0x04, 0x17
        /*002a*/ 	.short	(.L_107 - .L_106)
.L_106:
        /*002c*/ 	.word	0x00000000
        /*0030*/ 	.short	0x0004
        /*0032*/ 	.short	0x0018
        /*0034*/ 	.byte	0x00, 0xf5, 0x21, 0x00


	//----- nvinfo : EIATTR_KPARAM_INFO
	.align		4
.L_107:
        /*0038*/ 	.byte	0x04, 0x17
        /*003a*/ 	.short	(.L_109 - .L_108)
.L_108:
        /*003c*/ 	.word	0x00000000
        /*0040*/ 	.short	0x0003
        /*0042*/ 	.short	0x0010
        /*0044*/ 	.byte	0x00, 0xf0, 0x21, 0x00


	//----- nvinfo : EIATTR_KPARAM_INFO
	.align		4
.L_109:
        /*0048*/ 	.byte	0x04, 0x17
        /*004a*/ 	.short	(.L_111 - .L_110)
.L_110:
        /*004c*/ 	.word	0x00000000
        /*0050*/ 	.short	0x0002
        /*0052*/ 	.short	0x0008
        /*0054*/ 	.byte	0x00, 0xf0, 0x21, 0x00


	//----- nvinfo : EIATTR_KPARAM_INFO
	.align		4
.L_111:
        /*0058*/ 	.byte	0x04, 0x17
        /*005a*/ 	.short	(.L_113 - .L_112)
.L_112:
        /*005c*/ 	.word	0x00000000
        /*0060*/ 	.short	0x0001
        /*0062*/ 	.short	0x0004
        /*0064*/ 	.byte	0x00, 0xf0, 0x11, 0x00


	//----- nvinfo : EIATTR_KPARAM_INFO
	.align		4
.L_113:
        /*0068*/ 	.byte	0x04, 0x17
        /*006a*/ 	.short	(.L_115 - .L_114)
.L_114:
        /*006c*/ 	.word	0x00000000
        /*0070*/ 	.short	0x0000
        /*0072*/ 	.short	0x0000
        /*0074*/ 	.byte	0x00, 0xf0, 0x11, 0x00


	//----- nvinfo : EIATTR_SPARSE_MMA_MASK
	.align		4
.L_115:
        /*0078*/ 	.byte	0x03, 0x50
        /*007a*/ 	.short	0x0000


	//----- nvinfo : EIATTR_MAXREG_COUNT
	.align		4
        /*007c*/ 	.byte	0x03, 0x1b
        /*007e*/ 	.short	0x00ff


	//----- nvinfo : EIATTR_MERCURY_ISA_VERSION
	.align		4
        /*0080*/ 	.byte	0x03, 0x5f
        /*0082*/ 	.short	0x0101


	//----- nvinfo : EIATTR_VRC_CTA_INIT_COUNT
	.align		4
        /*0084*/ 	.byte	0x02, 0x4a
	.zero		1
	.zero		1


	//----- nvinfo : EIATTR_EXIT_INSTR_OFFSETS
	.align		4
        /*0088*/ 	.byte	0x04, 0x1c
        /*008a*/ 	.short	(.L_117 - .L_116)


	//   ....[0]....
.L_116:
        /*008c*/ 	.word	0x000000c0


	//   ....[1]....
        /*0090*/ 	.word	0x00000130


	//   ....[2]....
        /*0094*/ 	.word	0x00000490


	//----- nvinfo : EIATTR_CRS_STACK_SIZE
	.align		4
.L_117:
        /*0098*/ 	.byte	0x04, 0x1e
        /*009a*/ 	.short	(.L_119 - .L_118)
.L_118:
        /*009c*/ 	.word	0x00000000


	//----- nvinfo : EIATTR_CBANK_PARAM_SIZE
	.align		4
.L_119:
        /*00a0*/ 	.byte	0x03, 0x19
        /*00a2*/ 	.short	0x0030


	//----- nvinfo : EIATTR_PARAM_CBANK
	.align		4
        /*00a4*/ 	.byte	0x04, 0x0a
        /*00a6*/ 	.short	(.L_121 - .L_120)
	.align		4
.L_120:
        /*00a8*/ 	.word	index@(.nv.constant0._Z5calc2iiddPfS_S_)
        /*00ac*/ 	.short	0x0380
        /*00ae*/ 	.short	0x0030


	//----- nvinfo : EIATTR_SW_WAR
	.align		4
.L_121:
        /*00b0*/ 	.byte	0x04, 0x36
        /*00b2*/ 	.short	(.L_123 - .L_122)
.L_122:
        /*00b4*/ 	.word	0x00000008
.L_123:


//--------------------- .nv.info._Z5calc1iiddddPfS_S_ --------------------------
	.section	.nv.info._Z5calc1iiddddPfS_S_,"",@"SHT_CUDA_INFO"
	.sectionflags	@""
	.align	4


	//----- nvinfo : EIATTR_CUDA_API_VERSION
	.align		4
        /*0000*/ 	.byte	0x04, 0x37
        /*0002*/ 	.short	(.L_125 - .L_124)
.L_124:
        /*0004*/ 	.word	0x00000082


	//----- nvinfo : EIATTR_KPARAM_INFO
	.align		4
.L_125:
        /*0008*/ 	.byte	0x04, 0x17
        /*000a*/ 	.short	(.L_127 - .L_126)
.L_126:
        /*000c*/ 	.word	0x00000000
        /*0010*/ 	.short	0x0008
        /*0012*/ 	.short	0x0038
        /*0014*/ 	.byte	0x00, 0xf5, 0x21, 0x00


	//----- nvinfo : EIATTR_KPARAM_INFO
	.align		4
.L_127:
        /*0018*/ 	.byte	0x04, 0x17
        /*001a*/ 	.short	(.L_129 - .L_128)
.L_128:
        /*001c*/ 	.word	0x00000000
        /*0020*/ 	.short	0x0007
        /*0022*/ 	.short	0x0030
        /*0024*/ 	.byte	0x00, 0xf5, 0x21, 0x00


	//----- nvinfo : EIATTR_KPARAM_INFO
	.align		4
.L_129:
        /*0028*/ 	.byte	0x04, 0x17
        /*002a*/ 	.short	(.L_131 - .L_130)
.L_130:
        /*002c*/ 	.word	0x00000000
        /*0030*/ 	.short	0x0006
        /*0032*/ 	.short	0x0028
        /*0034*/ 	.byte	0x00, 0xf5, 0x21, 0x00


	//----- nvinfo : EIATTR_KPARAM_INFO
	.align		4
.L_131:
        /*0038*/ 	.byte	0x04, 0x17
        /*003a*/ 	.short	(.L_133 - .L_132)
.L_132:
        /*003c*/ 	.word	0x00000000
        /*0040*/ 	.short	0x0005
        /*0042*/ 	.short	0x0020
        /*0044*/ 	.byte	0x00, 0xf0, 0x21, 0x00


	//----- nvinfo : EIATTR_KPARAM_INFO
	.align		4
.L_133:
        /*0048*/ 	.byte	0x04, 0x17
        /*004a*/ 	.short	(.L_135 - .L_134)
.L_134:
        /*004c*/ 	.word	0x00000000
        /*0050*/ 	.short	0x0004
        /*0052*/ 	.short	0x0018
        /*0054*/ 	.byte	0x00, 0xf0, 0x21, 0x00


	//----- nvinfo : EIATTR_KPARAM_INFO
	.align		4
.L_135:
        /*0058*/ 	.byte	0x04, 0x17
        /*005a*/ 	.short	(.L_137 - .L_136)
.L_136:
        /*005c*/ 	.word	0x00000000
        /*0060*/ 	.short	0x0003
        /*0062*/ 	.short	0x0010
        /*0064*/ 	.byte	0x00, 0xf0, 0x21, 0x00


	//----- nvinfo : EIATTR_KPARAM_INFO
	.align		4
.L_137:
        /*0068*/ 	.byte	0x04, 0x17
        /*006a*/ 	.short	(.L_139 - .L_138)
.L_138:
        /*006c*/ 	.word	0x00000000
        /*0070*/ 	.short	0x0002
        /*0072*/ 	.short	0x0008
        /*0074*/ 	.byte	0x00, 0xf0, 0x21, 0x00


	//----- nvinfo : EIATTR_KPARAM_INFO
	.align		4
.L_139:
        /*0078*/ 	.byte	0x04, 0x17
        /*007a*/ 	.short	(.L_141 - .L_140)
.L_140:
        /*007c*/ 	.word	0x00000000
        /*0080*/ 	.short	0x0001
        /*0082*/ 	.short	0x0004
        /*0084*/ 	.byte	0x00, 0xf0, 0x11, 0x00


	//----- nvinfo : EIATTR_KPARAM_INFO
	.align		4
.L_141:
        /*0088*/ 	.byte	0x04, 0x17
        /*008a*/ 	.short	(.L_143 - .L_142)
.L_142:
        /*008c*/ 	.word	0x00000000
        /*0090*/ 	.short	0x0000
        /*0092*/ 	.short	0x0000
        /*0094*/ 	.byte	0x00, 0xf0, 0x11, 0x00


	//----- nvinfo : EIATTR_SPARSE_MMA_MASK
	.align		4
.L_143:
        /*0098*/ 	.byte	0x03, 0x50
        /*009a*/ 	.short	0x0000


	//----- nvinfo : EIATTR_MAXREG_COUNT
	.align		4
        /*009c*/ 	.byte	0x03, 0x1b
        /*009e*/ 	.short	0x00ff


	//----- nvinfo : EIATTR_MERCURY_ISA_VERSION
	.align		4
        /*00a0*/ 	.byte	0x03, 0x5f
        /*00a2*/ 	.short	0x0101


	//----- nvinfo : EIATTR_VRC_CTA_INIT_COUNT
	.align		4
        /*00a4*/ 	.byte	0x02, 0x4a
	.zero		1
	.zero		1


	//----- nvinfo : EIATTR_EXIT_INSTR_OFFSETS
	.align		4
        /*00a8*/ 	.byte	0x04, 0x1c
        /*00aa*/ 	.short	(.L_145 - .L_144)


	//   ....[0]....
.L_144:
        /*00ac*/ 	.word	0x000000c0


	//   ....[1]....
        /*00b0*/ 	.word	0x00000140


	//   ....[2]....
        /*00b4*/ 	.word	0x00000ae0


	//----- nvinfo : EIATTR_CRS_STACK_SIZE
	.align		4
.L_145:
        /*00b8*/ 	.byte	0x04, 0x1e
        /*00ba*/ 	.short	(.L_147 - .L_146)
.L_146:
        /*00bc*/ 	.word	0x00000000


	//----- nvinfo : EIATTR_CBANK_PARAM_SIZE
	.align		4
.L_147:
        /*00c0*/ 	.byte	0x03, 0x19
        /*00c2*/ 	.short	0x0040


	//----- nvinfo : EIATTR_PARAM_CBANK
	.align		4
        /*00c4*/ 	.byte	0x04, 0x0a
        /*00c6*/ 	.short	(.L_149 - .L_148)
	.align		4
.L_148:
        /*00c8*/ 	.word	index@(.nv.constant0._Z5calc1iiddddPfS_S_)
        /*00cc*/ 	.short	0x0380
        /*00ce*/ 	.short	0x0040


	//----- nvinfo : EIATTR_SW_WAR
	.align		4
.L_149:
        /*00d0*/ 	.byte	0x04, 0x36
        /*00d2*/ 	.short	(.L_151 - .L_150)
.L_150:
        /*00d4*/ 	.word	0x00000008
.L_151:


//--------------------- .nv.callgraph             --------------------------
	.section	.nv.callgraph,"",@"SHT_CUDA_CALLGRAPH"
	.align	4
	.sectionentsize	8
	.align		4
        /*0000*/ 	.word	0x00000000
	.align		4
        /*0004*/ 	.word	0xffffffff
	.align		4
        /*0008*/ 	.word	0x00000000
	.align		4
        /*000c*/ 	.word	0xfffffffe
	.align		4
        /*0010*/ 	.word	0x00000000
	.align		4
        /*0014*/ 	.word	0xfffffffd
	.align		4
        /*0018*/ 	.word	0x00000000
	.align		4
        /*001c*/ 	.word	0xfffffffc


//--------------------- .text._Z5calc4iidddddPfS_S_S_S_ --------------------------
	.section	.text._Z5calc4iidddddPfS_S_S_S_,"ax",@progbits
	.align	128
        .global         _Z5calc4iidddddPfS_S_S_S_
        .type           _Z5calc4iidddddPfS_S_S_S_,@function
        .size           _Z5calc4iidddddPfS_S_S_S_,(.L_x_48 - _Z5calc4iidddddPfS_S_S_S_)
        .other          _Z5calc4iidddddPfS_S_S_S_,@"STO_CUDA_ENTRY STV_DEFAULT"
_Z5calc4iidddddPfS_S_S_S_:
.text._Z5calc4iidddddPfS_S_S_S_:
[----:B------:R-:W-:Y:S01]  /*0000*/  LDC R1, c[0x0][0x37c] ;  /* 0x0000df00ff017b82 */ /* 0x000fe20000000800 */
[----:B------:R-:W0:Y:S07]  /*0010*/  S2R R3, SR_TID.Y ;  /* 0x0000000000037919 */ /* 0x000e2e0000002200 */
[----:B------:R-:W1:Y:S01]  /*0020*/  LDC R13, c[0x0][0x360] ;  /* 0x0000d800ff0d7b82 */ /* 0x000e620000000800 */
[----:B------:R-:W2:Y:S01]  /*0030*/  LDCU.64 UR6, c[0x0][0x380] ;  /* 0x00007000ff0677ac */ /* 0x000ea20008000a00 */
[----:B------:R-:W1:Y:S06]  /*0040*/  S2R R0, SR_TID.X ;  /* 0x0000000000007919 */ /* 0x000e6c0000002100 */
[----:B------:R-:W0:Y:S08]  /*0050*/  S2UR UR5, SR_CTAID.Y ;  /* 0x00000000000579c3 */ /* 0x000e300000002600 */
[----:B------:R-:W0:Y:S01]  /*0060*/  LDC R14, c[0x0][0x364] ;  /* 0x0000d900ff0e7b82 */ /* 0x000e220000000800 */
[----:B--2---:R-:W-:-:S07]  /*0070*/  IMAD.U32 R15, RZ, RZ, UR6 ;  /* 0x00000006ff0f7e24 */ /* 0x004fce000f8e00ff */
[----:B------:R-:W1:Y:S01]  /*0080*/  S2UR UR4, SR_CTAID.X ;  /* 0x00000000000479c3 */ /* 0x000e620000002500 */
[----:B0-----:R-:W-:-:S05]  /*0090*/  IMAD R14, R14, UR5, R3 ;  /* 0x000000050e0e7c24 */ /* 0x001fca000f8e0203 */
[----:B------:R-:W-:Y:S01]  /*00a0*/  ISETP.GE.AND P0, PT, R14, UR7, PT ;  /* 0x000000070e007c0c */ /* 0x000fe2000bf06270 */
[----:B-1----:R-:W-:-:S05]  /*00b0*/  IMAD R13, R13, UR4, R0 ;  /* 0x000000040d0d7c24 */ /* 0x002fca000f8e0200 */
[----:B------:R-:W-:-:S13]  /*00c0*/  ISETP.GE.OR P0, PT, R13, R15, P0 ;  /* 0x0000000f0d00720c */ /* 0x000fda0000706670 */
[----:B------:R-:W-:Y:S05]  /*00d0*/  @P0 EXIT ;  /* 0x000000000000094d */ /* 0x000fea0003800000 */
[----:B------:R-:W-:Y:S01]  /*00e0*/  UIADD3 UR4, UPT, UPT, UR7, -0x1, URZ ;  /* 0xffffffff07047890 */ /* 0x000fe2000fffe0ff */
[----:B------:R-:W-:Y:S01]  /*00f0*/  VIADD R0, R15, 0xffffffff ;  /* 0xffffffff0f007836 */ /* 0x000fe20000000000 */
[----:B------:R-:W0:Y:S01]  /*0100*/  LDCU.64 UR6, c[0x0][0x358] ;  /* 0x00006b00ff0677ac */ /* 0x000e220008000a00 */
[----:B------:R-:W-:Y:S01]  /*0110*/  BSSY.RECONVERGENT B0, `(.L_x_0) ;  /* 0x0000122000007945 */ /* 0x000fe20003800200 */
[C---:B------:R-:W-:Y:S02]  /*0120*/  IMAD R7, R14.reuse, R15, RZ ;  /* 0x0000000f0e077224 */ /* 0x040fe400078e02ff */
[----:B------:R-:W-:-:S04]  /*0130*/  ISETP.GE.U32.AND P0, PT, R14, UR4, PT ;  /* 0x000000040e007c0c */ /* 0x000fc8000bf06070 */
[----:B------:R-:W-:-:S04]  /*0140*/  ISETP.EQ.OR P0, PT, R14, RZ, P0 ;  /* 0x000000ff0e00720c */ /* 0x000fc80000702670 */
[----:B------:R-:W-:-:S04]  /*0150*/  ISETP.LT.OR P0, PT, R13, 0x1, P0 ;  /* 0x000000010d00780c */ /* 0x000fc80000701670 */
[----:B------:R-:W-:-:S13]  /*0160*/  ISETP.GE.OR P0, PT, R13, R0, P0 ;  /* 0x000000000d00720c */ /* 0x000fda0000706670 */
[----:B0-----:R-:W-:Y:S05]  /*0170*/  @P0 BRA `(.L_x_1) ;  /* 0x00000010003c0947 */ /* 0x001fea0003800000 */
[----:B------:R-:W0:Y:S01]  /*0180*/  LDC.64 R20, c[0x0][0x3c8] ;  /* 0x0000f200ff147b82 */ /* 0x000e220000000a00 */
[----:B------:R-:W-:Y:S01]  /*0190*/  IADD3 R12, PT, PT, R13, R7, RZ ;  /* 0x000000070d0c7210 */ /* 0x000fe20007ffe0ff */
[----:B------:R-:W1:Y:S06]  /*01a0*/  LDCU UR5, c[0x0][0x38c] ;  /* 0x00007180ff0577ac */ /* 0x000e6c0008000800 */
[----:B------:R-:W2:Y:S01]  /*01b0*/  LDC.64 R10, c[0x0][0x388] ;  /* 0x0000e200ff0a7b82 */ /* 0x000ea20000000a00 */
[----:B------:R-:W-:Y:S01]  /*01c0*/  IMAD.MOV.U32 R2, RZ, RZ, 0x1 ;  /* 0x00000001ff027424 */ /* 0x000fe200078e00ff */
[----:B------:R-:W3:Y:S01]  /*01d0*/  LDCU.64 UR8, c[0x0][0x398] ;  /* 0x00007300ff0877ac */ /* 0x000ee20008000a00 */
[----:B0-----:R-:W-:-:S05]  /*01e0*/  IMAD.WIDE R20, R12, 0x4, R20 ;  /* 0x000000040c147825 */ /* 0x001fca00078e0214 */
[----:B------:R-:W4:Y:S01]  /*01f0*/  LDG.E R9, desc[UR6][R20.64] ;  /* 0x0000000614097981 */ /* 0x000f22000c1e1900 */
[----:B-1----:R-:W2:Y:S01]  /*0200*/  MUFU.RCP64H R3, UR5 ;  /* 0x0000000500037d08 */ /* 0x002ea20008001800 */
[----:B------:R-:W-:Y:S01]  /*0210*/  BSSY.RECONVERGENT B1, `(.L_x_2) ;  /* 0x0000018000017945 */ /* 0x000fe20003800200 */
[----:B--2---:R-:W-:-:S08]  /*0220*/  DFMA R4, R2, -R10, 1 ;  /* 0x3ff000000204742b */ /* 0x004fd0000000080a */
[----:B------:R-:W-:-:S08]  /*0230*/  DFMA R4, R4, R4, R4 ;  /* 0x000000040404722b */ /* 0x000fd00000000004 */
[----:B------:R-:W-:-:S08]  /*0240*/  DFMA R2, R2, R4, R2 ;  /* 0x000000040202722b */ /* 0x000fd00000000002 */
[----:B------:R-:W-:-:S08]  /*0250*/  DFMA R6, R2, -R10, 1 ;  /* 0x3ff000000206742b */ /* 0x000fd0000000080a */
[----:B------:R-:W-:Y:S01]  /*0260*/  DFMA R6, R2, R6, R2 ;  /* 0x000000060206722b */ /* 0x000fe20000000002 */
[----:B----4-:R-:W3:Y:S02]  /*0270*/  F2F.F64.F32 R28, R9 ;  /* 0x00000009001c7310 */ /* 0x010ee40000201800 */
[----:B---3--:R-:W-:-:S08]  /*0280*/  DMUL R4, R28, UR8 ;  /* 0x000000081c047c28 */ /* 0x008fd00008000000 */
[----:B------:R-:W-:Y:S02]  /*0290*/  DMUL R2, R4, R6 ;  /* 0x0000000604027228 */ /* 0x000fe40000000000 */
[----:B------:R-:W-:-:S06]  /*02a0*/  FSETP.GEU.AND P1, PT, |R5|, 6.5827683646048100446e-37, PT ;  /* 0x036000000500780b */ /* 0x000fcc0003f2e200 */
[----:B------:R-:W-:-:S08]  /*02b0*/  DFMA R10, R2, -R10, R4 ;  /* 0x8000000a020a722b */ /* 0x000fd00000000004 */
[----:B------:R-:W-:-:S10]  /*02c0*/  DFMA R6, R6, R10, R2 ;  /* 0x0000000a0606722b */ /* 0x000fd40000000002 */
[----:B------:R-:W-:-:S05]  /*02d0*/  FFMA R0, RZ, UR5, R7 ;  /* 0x00000005ff007c23 */ /* 0x000fca0008000007 */
[----:B------:R-:W-:-:S13]  /*02e0*/  FSETP.GT.AND P0, PT, |R0|, 1.469367938527859385e-39, PT ;  /* 0x001000000000780b */ /* 0x000fda0003f04200 */
[----:B------:R-:W-:Y:S05]  /*02f0*/  @P0 BRA P1, `(.L_x_3) ;  /* 0x0000000000240947 */ /* 0x000fea0000800000 */
[----:B------:R-:W0:Y:S01]  /*0300*/  LDCU.64 UR8, c[0x0][0x388] ;  /* 0x00007100ff0877ac */ /* 0x000e220008000a00 */
[----:B------:R-:W-:Y:S01]  /*0310*/  IMAD.MOV.U32 R8, RZ, RZ, R4 ;  /* 0x000000ffff087224 */ /* 0x000fe200078e0004 */
[----:B------:R-:W-:Y:S01]  /*0320*/  MOV R15, 0x370 ;  /* 0x00000370000f7802 */ /* 0x000fe20000000f00 */
[----:B------:R-:W-:Y:S01]  /*0330*/  IMAD.MOV.U32 R0, RZ, RZ, R5 ;  /* 0x000000ffff007224 */ /* 0x000fe200078e0005 */
[----:B0-----:R-:W-:Y:S01]  /*0340*/  MOV R24, UR8 ;  /* 0x0000000800187c02 */ /* 0x001fe20008000f00 */
[----:B------:R-:W-:-:S07]  /*0350*/  IMAD.U32 R27, RZ, RZ, UR9 ;  /* 0x00000009ff1b7e24 */ /* 0x000fce000f8e00ff */
[----:B------:R-:W-:Y:S05]  /*0360*/  CALL.REL.NOINC `($__internal_0_$__cuda_sm20_div_rn_f64_full) ;  /* 0x0000001000307944 */ /* 0x000fea0003c00000 */
[----:B------:R-:W-:Y:S01]  /*0370*/  MOV R6, R8 ;  /* 0x0000000800067202 */ /* 0x000fe20000000f00 */
[----:B------:R-:W-:-:S07]  /*0380*/  IMAD.MOV.U32 R7, RZ, RZ, R0 ;  /* 0x000000ffff077224 */ /* 0x000fce00078e0000 */
.L_x_3:
[----:B------:R-:W-:Y:S05]  /*0390*/  BSYNC.RECONVERGENT B1 ;  /* 0x0000000000017941 */ /* 0x000fea0003800200 */
.L_x_2:
[----:B------:R-:W2:Y:S01]  /*03a0*/  LDG.E R2, desc[UR6][R20.64+-0x4] ;  /* 0xfffffc0614027981 */ /* 0x000ea2000c1e1900 */
[----:B------:R-:W0:Y:S01]  /*03b0*/  LDCU UR5, c[0x0][0x394] ;  /* 0x00007280ff0577ac */ /* 0x000e220008000800 */
[----:B------:R-:W1:Y:S01]  /*03c0*/  LDC.64 R18, c[0x0][0x390] ;  /* 0x0000e400ff127b82 */ /* 0x000e620000000a00 */
[----:B------:R-:W-:Y:S01]  /*03d0*/  IMAD.MOV.U32 R10, RZ, RZ, 0x1 ;  /* 0x00000001ff0a7424 */ /* 0x000fe200078e00ff */
[----:B------:R-:W-:Y:S01]  /*03e0*/  FSETP.GEU.AND P1, PT, |R5|, 6.5827683646048100446e-37, PT ;  /* 0x036000000500780b */ /* 0x000fe20003f2e200 */
[----:B------:R-:W-:Y:S01]  /*03f0*/  BSSY.RECONVERGENT B1, `(.L_x_4) ;  /* 0x0000019000017945 */ /* 0x000fe20003800200 */
[----:B0-----:R-:W1:Y:S03]  /*0400*/  MUFU.RCP64H R11, UR5 ;  /* 0x00000005000b7d08 */ /* 0x001e660008001800 */
[----:B-1----:R-:W-:-:S08]  /*0410*/  DFMA R16, R10, -R18, 1 ;  /* 0x3ff000000a10742b */ /* 0x002fd00000000812 */
[----:B------:R-:W-:-:S08]  /*0420*/  DFMA R16, R16, R16, R16 ;  /* 0x000000101010722b */ /* 0x000fd00000000010 */
[----:B------:R-:W-:-:S08]  /*0430*/  DFMA R16, R10, R16, R10 ;  /* 0x000000100a10722b */ /* 0x000fd0000000000a */
[----:B------:R-:W-:-:S08]  /*0440*/  DFMA R10, R16, -R18, 1 ;  /* 0x3ff00000100a742b */ /* 0x000fd00000000812 */
[----:B------:R-:W-:-:S08]  /*0450*/  DFMA R10, R16, R10, R16 ;  /* 0x0000000a100a722b */ /* 0x000fd00000000010 */
[----:B------:R-:W-:-:S08]  /*0460*/  DMUL R16, R4, R10 ;  /* 0x0000000a04107228 */ /* 0x000fd00000000000 */
[----:B------:R-:W-:-:S08]  /*0470*/  DFMA R18, R16, -R18, R4 ;  /* 0x800000121012722b */ /* 0x000fd00000000004 */
[----:B------:R-:W-:-:S10]  /*0480*/  DFMA R16, R10, R18, R16 ;  /* 0x000000120a10722b */ /* 0x000fd40000000010 */
[----:B------:R-:W-:-:S05]  /*0490*/  FFMA R3, RZ, UR5, R17 ;  /* 0x00000005ff037c23 */ /* 0x000fca0008000011 */
[----:B------:R-:W-:Y:S01]  /*04a0*/  FSETP.GT.AND P0, PT, |R3|, 1.469367938527859385e-39, PT ;  /* 0x001000000300780b */ /* 0x000fe20003f04200 */
[----:B--2---:R-:W-:-:S04]  /*04b0*/  FADD R0, R9, -R2 ;  /* 0x8000000209007221 */ /* 0x004fc80000000000 */
[----:B------:R-:W0:Y:S02]  /*04c0*/  F2F.F64.F32 R10, R0 ;  /* 0x00000000000a7310 */ /* 0x000e240000201800 */
[----:B0-----:R-:W-:-:S06]  /*04d0*/  DFMA R28, R10, -R6, R28 ;  /* 0x800000060a1c722b */ /* 0x001fcc000000001c */
[----:B------:R-:W-:Y:S05]  /*04e0*/  @P0 BRA P1, `(.L_x_5) ;  /* 0x0000000000240947 */ /* 0x000fea0000800000 */
[----:B------:R-:W0:Y:S01]  /*04f0*/  LDCU.64 UR8, c[0x0][0x390] ;  /* 0x00007200ff0877ac */ /* 0x000e220008000a00 */
[----:B------:R-:W-:Y:S01]  /*0500*/  MOV R8, R4 ;  /* 0x0000000400087202 */ /* 0x000fe20000000f00 */
[----:B------:R-:W-:Y:S01]  /*0510*/  IMAD.MOV.U32 R0, RZ, RZ, R5 ;  /* 0x000000ffff007224 */ /* 0x000fe200078e0005 */
[----:B------:R-:W-:Y:S01]  /*0520*/  MOV R15, 0x560 ;  /* 0x00000560000f7802 */ /* 0x000fe20000000f00 */
[----:B0-----:R-:W-:Y:S01]  /*0530*/  IMAD.U32 R24, RZ, RZ, UR8 ;  /* 0x00000008ff187e24 */ /* 0x001fe2000f8e00ff */
[----:B------:R-:W-:-:S07]  /*0540*/  MOV R27, UR9 ;  /* 0x00000009001b7c02 */ /* 0x000fce0008000f00 */
[----:B------:R-:W-:Y:S05]  /*0550*/  CALL.REL.NOINC `($__internal_0_$__cuda_sm20_div_rn_f64_full) ;  /* 0x0000000c00b47944 */ /* 0x000fea0003c00000 */
[----:B------:R-:W-:Y:S02]  /*0560*/  IMAD.MOV.U32 R16, RZ, RZ, R8 ;  /* 0x000000ffff107224 */ /* 0x000fe400078e0008 */
[----:B------:R-:W-:-:S07]  /*0570*/  IMAD.MOV.U32 R17, RZ, RZ, R0 ;  /* 0x000000ffff117224 */ /* 0x000fce00078e0000 */
.L_x_5:
[----:B------:R-:W-:Y:S05]  /*0580*/  BSYNC.RECONVERGENT B1 ;  /* 0x0000000000017941 */ /* 0x000fea0003800200 */
.L_x_4:
[----:B------:R-:W0:Y:S01]  /*0590*/  LDC.64 R4, c[0x0][0x3c8] ;  /* 0x0000f200ff047b82 */ /* 0x000e220000000a00 */
[----:B------:R-:W1:Y:S01]  /*05a0*/  LDCU UR5, c[0x0][0x380] ;  /* 0x00007000ff0577ac */ /* 0x000e620008000800 */
[----:B------:R-:W2:Y:S06]  /*05b0*/  LDCU.64 UR8, c[0x0][0x388] ;  /* 0x00007100ff0877ac */ /* 0x000eac0008000a00 */
[----:B------:R-:W3:Y:S01]  /*05c0*/  LDC.64 R24, c[0x0][0x3a0] ;  /* 0x0000e800ff187b82 */ /* 0x000ee20000000a00 */
[----:B------:R-:W-:-:S07]  /*05d0*/  IMAD.MOV.U32 R6, RZ, RZ, 0x1 ;  /* 0x00000001ff067424 */ /* 0x000fce00078e00ff */
[----:B------:R-:W4:Y:S01]  /*05e0*/  LDC R8, c[0x0][0x39c] ;  /* 0x0000e700ff087b82 */ /* 0x000f220000000800 */
[----:B-1----:R-:W-:-:S05]  /*05f0*/  IADD3 R11, PT, PT, R12, -UR5, RZ ;  /* 0x800000050c0b7c10 */ /* 0x002fca000fffe0ff */
[----:B0-----:R-:W-:-:S05]  /*0600*/  IMAD.WIDE R4, R11, 0x4, R4 ;  /* 0x000000040b047825 */ /* 0x001fca00078e0204 */
[----:B------:R0:W5:Y:S01]  /*0610*/  LDG.E R10, desc[UR6][R4.64] ;  /* 0x00000006040a7981 */ /* 0x000162000c1e1900 */
[----:B---3--:R-:W-:-:S08]  /*0620*/  DADD R24, R24, R24 ;  /* 0x0000000018187229 */ /* 0x008fd00000000018 */
[----:B--2---:R-:W-:Y:S01]  /*0630*/  DMUL R24, R24, UR8 ;  /* 0x0000000818187c28 */ /* 0x004fe20008000000 */
[----:B------:R-:W1:Y:S01]  /*0640*/  LDCU.64 UR8, c[0x0][0x398] ;  /* 0x00007300ff0877ac */ /* 0x000e620008000a00 */
[----:B----4-:R-:W-:-:S04]  /*0650*/  FSETP.GEU.AND P1, PT, |R8|, 6.5827683646048100446e-37, PT ;  /* 0x036000000800780b */ /* 0x010fc80003f2e200 */
[----:B------:R-:W2:Y:S02]  /*0660*/  MUFU.RCP64H R7, R25 ;  /* 0x0000001900077308 */ /* 0x000ea40000001800 */
[----:B--2---:R-:W-:-:S08]  /*0670*/  DFMA R18, -R24, R6, 1 ;  /* 0x3ff000001812742b */ /* 0x004fd00000000106 */
[----:B------:R-:W-:-:S08]  /*0680*/  DFMA R18, R18, R18, R18 ;  /* 0x000000121212722b */ /* 0x000fd00000000012 */
[----:B------:R-:W-:-:S08]  /*0690*/  DFMA R18, R6, R18, R6 ;  /* 0x000000120612722b */ /* 0x000fd00000000006 */
[----:B0-----:R-:W-:-:S08]  /*06a0*/  DFMA R4, -R24, R18, 1 ;  /* 0x3ff000001804742b */ /* 0x001fd00000000112 */
[----:B------:R-:W-:-:S08]  /*06b0*/  DFMA R4, R18, R4, R18 ;  /* 0x000000041204722b */ /* 0x000fd00000000012 */
[----:B-1----:R-:W-:-:S08]  /*06c0*/  DMUL R6, R4, UR8 ;  /* 0x0000000804067c28 */ /* 0x002fd00008000000 */
[----:B------:R-:W-:-:S08]  /*06d0*/  DFMA R18, -R24, R6, UR8 ;  /* 0x0000000818127e2b */ /* 0x000fd00008000106 */
[----:B------:R-:W-:-:S10]  /*06e0*/  DFMA R6, R4, R18, R6 ;  /* 0x000000120406722b */ /* 0x000fd40000000006 */
[----:B------:R-:W-:-:S05]  /*06f0*/  FFMA R3, RZ, R25, R7 ;  /* 0x00000019ff037223 */ /* 0x000fca0000000007 */
[----:B------:R-:W-:Y:S01]  /*0700*/  FSETP.GT.AND P0, PT, |R3|, 1.469367938527859385e-39, PT ;  /* 0x001000000300780b */ /* 0x000fe20003f04200 */
[----:B-----5:R-:W-:-:S04]  /*0710*/  FADD R0, R9, -R10 ;  /* 0x8000000a09007221 */ /* 0x020fc80000000000 */
[----:B------:R-:W0:Y:S02]  /*0720*/  F2F.F64.F32 R4, R0 ;  /* 0x0000000000047310 */ /* 0x000e240000201800 */
[----:B0-----:R-:W-:-:S06]  /*0730*/  DFMA R28, R4, -R16, R28 ;  /* 0x80000010041c722b */ /* 0x001fcc000000001c */
[----:B------:R-:W-:Y:S05]  /*0740*/  @P0 BRA P1, `(.L_x_6) ;  /* 0x0000000000200947 */ /* 0x000fea0000800000 */
[----:B------:R-:W0:Y:S01]  /*0750*/  LDCU.64 UR8, c[0x0][0x398] ;  /* 0x00007300ff0877ac */ /* 0x000e220008000a00 */
[----:B------:R-:W-:Y:S01]  /*0760*/  IMAD.MOV.U32 R27, RZ, RZ, R25 ;  /* 0x000000ffff1b7224 */ /* 0x000fe200078e0019 */
[----:B------:R-:W-:Y:S02]  /*0770*/  MOV R15, 0x7b0 ;  /* 0x000007b0000f7802 */ /* 0x000fe40000000f00 */
[----:B0-----:R-:W-:Y:S01]  /*0780*/  MOV R8, UR8 ;  /* 0x0000000800087c02 */ /* 0x001fe20008000f00 */
[----:B------:R-:W-:-:S07]  /*0790*/  IMAD.U32 R0, RZ, RZ, UR9 ;  /* 0x00000009ff007e24 */ /* 0x000fce000f8e00ff */
[----:B------:R-:W-:Y:S05]  /*07a0*/  CALL.REL.NOINC `($__internal_0_$__cuda_sm20_div_rn_f64_full) ;  /* 0x0000000c00207944 */ /* 0x000fea0003c00000 */
[----:B------:R-:W-:Y:S01]  /*07b0*/  IMAD.MOV.U32 R6, RZ, RZ, R8 ;  /* 0x000000ffff067224 */ /* 0x000fe200078e0008 */
[----:B------:R-:W-:-:S07]  /*07c0*/  MOV R7, R0 ;  /* 0x0000000000077202 */ /* 0x000fce0000000f00 */
.L_x_6:
[----:B------:R-:W0:Y:S08]  /*07d0*/  LDC.64 R18, c[0x0][0x3c0] ;  /* 0x0000f000ff127b82 */ /* 0x000e300000000a00 */
[----:B------:R-:W1:Y:S01]  /*07e0*/  LDC.64 R24, c[0x0][0x388] ;  /* 0x0000e200ff187b82 */ /* 0x000e620000000a00 */
[----:B------:R-:W-:Y:S01]  /*07f0*/  IMAD.MOV.U32 R4, RZ, RZ, 0x1 ;  /* 0x00000001ff047424 */ /* 0x000fe200078e00ff */
[----:B------:R-:W2:Y:S01]  /*0800*/  LDCU.64 UR8, c[0x0][0x398] ;  /* 0x00007300ff0877ac */ /* 0x000ea20008000a00 */
[----:B0-----:R-:W-:-:S05]  /*0810*/  IMAD.WIDE R18, R12, 0x4, R18 ;  /* 0x000000040c127825 */ /* 0x001fca00078e0212 */
[----:B------:R-:W3:Y:S04]  /*0820*/  LDG.E R3, desc[UR6][R18.64+0x4] ;  /* 0x0000040612037981 */ /* 0x000ee8000c1e1900 */
[----:B------:R-:W3:Y:S01]  /*0830*/  LDG.E R0, desc[UR6][R18.64+-0x4] ;  /* 0xfffffc0612007981 */ /* 0x000ee2000c1e1900 */
[----:B-1----:R-:W-:-:S06]  /*0840*/  DMUL R24, R24, R24 ;  /* 0x0000001818187228 */ /* 0x002fcc0000000000 */
[----:B------:R-:W0:Y:S02]  /*0850*/  MUFU.RCP64H R5, R25 ;  /* 0x0000001900057308 */ /* 0x000e240000001800 */
[----:B0-----:R-:W-:-:S08]  /*0860*/  DFMA R16, -R24, R4, 1 ;  /* 0x3ff000001810742b */ /* 0x001fd00000000104 */
[----:B------:R-:W-:Y:S02]  /*0870*/  DFMA R22, R16, R16, R16 ;  /* 0x000000101016722b */ /* 0x000fe40000000010 */
[----:B------:R-:W2:Y:S06]  /*0880*/  LDC.64 R16, c[0x0][0x3a8] ;  /* 0x0000ea00ff107b82 */ /* 0x000eac0000000a00 */
[----:B------:R-:W-:-:S08]  /*0890*/  DFMA R4, R4, R22, R4 ;  /* 0x000000160404722b */ /* 0x000fd00000000004 */
[----:B------:R-:W-:-:S08]  /*08a0*/  DFMA R22, -R24, R4, 1 ;  /* 0x3ff000001816742b */ /* 0x000fd00000000104 */
[----:B------:R-:W-:Y:S02]  /*08b0*/  DFMA R4, R4, R22, R4 ;  /* 0x000000160404722b */ /* 0x000fe40000000004 */
[----:B--2---:R-:W-:-:S08]  /*08c0*/  DMUL R16, R16, UR8 ;  /* 0x0000000810107c28 */ /* 0x004fd00008000000 */
[----:B------:R-:W-:Y:S02]  /*08d0*/  DMUL R26, R16, R4 ;  /* 0x00000004101a7228 */ /* 0x000fe40000000000 */
[----:B------:R-:W-:-:S06]  /*08e0*/  FSETP.GEU.AND P1, PT, |R17|, 6.5827683646048100446e-37, PT ;  /* 0x036000001100780b */ /* 0x000fcc0003f2e200 */
[----:B------:R-:W-:-:S08]  /*08f0*/  DFMA R22, -R24, R26, R16 ;  /* 0x0000001a1816722b */ /* 0x000fd00000000110 */
[----:B------:R-:W-:Y:S01]  /*0900*/  DFMA R4, R4, R22, R26 ;  /* 0x000000160404722b */ /* 0x000fe2000000001a */
[----:B---3--:R-:W-:-:S09]  /*0910*/  FADD R0, R3, -R0 ;  /* 0x8000000003007221 */ /* 0x008fd20000000000 */
[----:B------:R-:W-:Y:S01]  /*0920*/  FFMA R3, RZ, R25, R5 ;  /* 0x00000019ff037223 */ /* 0x000fe20000000005 */
[----:B------:R-:W0:Y:S04]  /*0930*/  F2F.F64.F32 R22, R0 ;  /* 0x0000000000167310 */ /* 0x000e280000201800 */
[----:B------:R-:W-:Y:S01]  /*0940*/  FSETP.GT.AND P0, PT, |R3|, 1.469367938527859385e-39, PT ;  /* 0x001000000300780b */ /* 0x000fe20003f04200 */
[----:B0-----:R-:W-:-:S12]  /*0950*/  DFMA R28, R22, -R6, R28 ;  /* 0x80000006161c722b */ /* 0x001fd8000000001c */
[----:B------:R-:W-:Y:S05]  /*0960*/  @P0 BRA P1, `(.L_x_7) ;  /* 0x00000000001c0947 */ /* 0x000fea0000800000 */
[----:B------:R-:W-:Y:S01]  /*0970*/  IMAD.MOV.U32 R27, RZ, RZ, R25 ;  /* 0x000000ffff1b7224 */ /* 0x000fe200078e0019 */
[----:B------:R-:W-:Y:S01]  /*0980*/  MOV R8, R16 ;  /* 0x0000001000087202 */ /* 0x000fe20000000f00 */
[----:B------:R-:W-:Y:S01]  /*0990*/  IMAD.MOV.U32 R0, RZ, RZ, R17 ;  /* 0x000000ffff007224 */ /* 0x000fe200078e0011 */
[----:B------:R-:W-:-:S07]  /*09a0*/  MOV R15, 0x9c0 ;  /* 0x000009c0000f7802 */ /* 0x000fce0000000f00 */
[----:B------:R-:W-:Y:S05]  /*09b0*/  CALL.REL.NOINC `($__internal_0_$__cuda_sm20_div_rn_f64_full) ;  /* 0x00000008009c7944 */ /* 0x000fea0003c00000 */
[----:B------:R-:W-:Y:S01]  /*09c0*/  IMAD.MOV.U32 R4, RZ, RZ, R8 ;  /* 0x000000ffff047224 */ /* 0x000fe200078e0008 */
[----:B------:R-:W-:-:S07]  /*09d0*/  MOV R5, R0 ;  /* 0x0000000000057202 */ /* 0x000fce0000000f00 */
.L_x_7:
[----:B------:R-:W2:Y:S01]  /*09e0*/  LDG.E R0, desc[UR6][R20.64+0x4] ;  /* 0x0000040614007981 */ /* 0x000ea2000c1e1900 */
[----:B------:R-:W0:Y:S01]  /*09f0*/  LDC.64 R24, c[0x0][0x390] ;  /* 0x0000e400ff187b82 */ /* 0x000e220000000a00 */
[----:B------:R-:W-:Y:S02]  /*0a00*/  IMAD.MOV.U32 R22, RZ, RZ, 0x1 ;  /* 0x00000001ff167424 */ /* 0x000fe400078e00ff */
[----:B------:R-:W-:Y:S01]  /*0a10*/  FADD R9, R9, R9 ;  /* 0x0000000909097221 */ /* 0x000fe20000000000 */
[----:B------:R-:W-:Y:S01]  /*0a20*/  FSETP.GEU.AND P1, PT, |R17|, 6.5827683646048100446e-37, PT ;  /* 0x036000001100780b */ /* 0x000fe20003f2e200 */
[----:B0-----:R-:W-:-:S06]  /*0a30*/  DMUL R24, R24, R24 ;  /* 0x0000001818187228 */ /* 0x001fcc0000000000 */
[----:B------:R-:W0:Y:S02]  /*0a40*/  MUFU.RCP64H R23, R25 ;  /* 0x0000001900177308 */ /* 0x000e240000001800 */
[----:B0-----:R-:W-:-:S08]  /*0a50*/  DFMA R26, -R24, R22, 1 ;  /* 0x3ff00000181a742b */ /* 0x001fd00000000116 */
[----:B------:R-:W-:-:S08]  /*0a60*/  DFMA R26, R26, R26, R26 ;  /* 0x0000001a1a1a722b */ /* 0x000fd0000000001a */
[----:B------:R-:W-:-:S08]  /*0a70*/  DFMA R26, R22, R26, R22 ;  /* 0x0000001a161a722b */ /* 0x000fd00000000016 */
[----:B------:R-:W-:-:S08]  /*0a80*/  DFMA R22, -R24, R26, 1 ;  /* 0x3ff000001816742b */ /* 0x000fd0000000011a */
[----:B------:R-:W-:-:S08]  /*0a90*/  DFMA R26, R26, R22, R26 ;  /* 0x000000161a1a722b */ /* 0x000fd0000000001a */
[----:B------:R-:W-:-:S08]  /*0aa0*/  DMUL R22, R16, R26 ;  /* 0x0000001a10167228 */ /* 0x000fd00000000000 */
[----:B------:R-:W-:Y:S01]  /*0ab0*/  DFMA R30, -R24, R22, R16 ;  /* 0x00000016181e722b */ /* 0x000fe20000000110 */
[----:B--2---:R-:W-:-:S04]  /*0ac0*/  FADD R3, R0, -R9 ;  /* 0x8000000900037221 */ /* 0x004fc80000000000 */
[----:B------:R-:W-:-:S03]  /*0ad0*/  FADD R0, R2, R3 ;  /* 0x0000000302007221 */ /* 0x000fc60000000000 */
[----:B------:R-:W-:Y:S01]  /*0ae0*/  DFMA R2, R26, R30, R22 ;  /* 0x0000001e1a02722b */ /* 0x000fe20000000016 */
[----:B------:R-:W0:Y:S09]  /*0af0*/  F2F.F64.F32 R22, R0 ;  /* 0x0000000000167310 */ /* 0x000e320000201800 */
[----:B------:R-:W-:-:S05]  /*0b00*/  FFMA R8, RZ, R25, R3 ;  /* 0x00000019ff087223 */ /* 0x000fca0000000003 */
[----:B------:R-:W-:Y:S01]  /*0b10*/  FSETP.GT.AND P0, PT, |R8|, 1.469367938527859385e-39, PT ;  /* 0x001000000800780b */ /* 0x000fe20003f04200 */
[----:B0-----:R-:W-:-:S12]  /*0b20*/  DFMA R28, R22, R4, R28 ;  /* 0x00000004161c722b */ /* 0x001fd8000000001c */
        /* <DEDUP_REMOVED lines=8> */
.L_x_8:
[----:B------:R-:W0:Y:S01]  /*0bb0*/  LDC R15, c[0x0][0x380] ;  /* 0x0000e000ff0f7b82 */ /* 0x000e220000000800 */
[----:B------:R-:W1:Y:S01]  /*0bc0*/  LDCU UR5, c[0x0][0x38c] ;  /* 0x00007180ff0577ac */ /* 0x000e620008000800 */
[----:B------:R-:W2:Y:S06]  /*0bd0*/  LDCU.64 UR8, c[0x0][0x398] ;  /* 0x00007300ff0877ac */ /* 0x000eac0008000a00 */
[----:B------:R-:W3:Y:S08]  /*0be0*/  LDC.64 R22, c[0x0][0x3b0] ;  /* 0x0000ec00ff167b82 */ /* 0x000ef00000000a00 */
[----:B------:R-:W4:Y:S01]  /*0bf0*/  LDC.64 R24, c[0x0][0x3d0] ;  /* 0x0000f400ff187b82 */ /* 0x000f220000000a00 */
[----:B0-----:R-:W-:-:S06]  /*0c00*/  IMAD.WIDE R20, R15, 0x4, R20 ;  /* 0x000000040f147825 */ /* 0x001fcc00078e0214 */
[----:B------:R-:W5:Y:S01]  /*0c10*/  LDG.E R20, desc[UR6][R20.64] ;  /* 0x0000000614147981 */ /* 0x000f62000c1e1900 */
[----:B---3--:R-:W-:-:S04]  /*0c20*/  IMAD.WIDE R22, R12, 0x4, R22 ;  /* 0x000000040c167825 */ /* 0x008fc800078e0216 */
[----:B-----5:R-:W-:-:S04]  /*0c30*/  FADD R9, -R9, R20 ;  /* 0x0000001409097221 */ /* 0x020fc80000000100 */
[----:B------:R-:W-:-:S04]  /*0c40*/  FADD R0, R10, R9 ;  /* 0x000000090a007221 */ /* 0x000fc80000000000 */
[----:B------:R-:W0:Y:S02]  /*0c50*/  F2F.F64.F32 R8, R0 ;  /* 0x0000000000087310 */ /* 0x000e240000201800 */
[----:B0-----:R-:W-:Y:S01]  /*0c60*/  DFMA R16, R8, R2, R28 ;  /* 0x000000020810722b */ /* 0x001fe2000000001c */
[----:B----4-:R-:W-:Y:S01]  /*0c70*/  IMAD.WIDE R28, R12, 0x4, R24 ;  /* 0x000000040c1c7825 */ /* 0x010fe200078e0218 */
[----:B------:R-:W0:Y:S04]  /*0c80*/  LDC.64 R8, c[0x0][0x388] ;  /* 0x0000e200ff087b82 */ /* 0x000e280000000a00 */
[----:B------:R-:W3:Y:S02]  /*0c90*/  F2F.F32.F64 R15, R16 ;  /* 0x00000010000f7310 */ /* 0x000ee40000301000 */
[----:B---3--:R3:W-:Y:S04]  /*0ca0*/  STG.E desc[UR6][R22.64], R15 ;  /* 0x0000000f16007986 */ /* 0x0087e8000c101906 */
[----:B------:R-:W4:Y:S02]  /*0cb0*/  LDG.E R10, desc[UR6][R28.64] ;  /* 0x000000061c0a7981 */ /* 0x000f24000c1e1900 */
[----:B-1----:R-:W0:Y:S01]  /*0cc0*/  MUFU.RCP64H R21, UR5 ;  /* 0x0000000500157d08 */ /* 0x002e220008001800 */
[----:B------:R-:W-:Y:S01]  /*0cd0*/  IMAD.MOV.U32 R20, RZ, RZ, 0x1 ;  /* 0x00000001ff147424 */ /* 0x000fe200078e00ff */
[----:B------:R-:W-:Y:S05]  /*0ce0*/  BSSY.RECONVERGENT B1, `(.L_x_9) ;  /* 0x0000018000017945 */ /* 0x000fea0003800200 */
[----:B0-----:R-:W-:-:S08]  /*0cf0*/  DFMA R24, R20, -R8, 1 ;  /* 0x3ff000001418742b */ /* 0x001fd00000000808 */
[----:B------:R-:W-:-:S08]  /*0d00*/  DFMA R24, R24, R24, R24 ;  /* 0x000000181818722b */ /* 0x000fd00000000018 */
[----:B------:R-:W-:-:S08]  /*0d10*/  DFMA R24, R20, R24, R20 ;  /* 0x000000181418722b */ /* 0x000fd00000000014 */
[----:B------:R-:W-:-:S08]  /*0d20*/  DFMA R20, R24, -R8, 1 ;  /* 0x3ff000001814742b */ /* 0x000fd00000000808 */
[----:B---3--:R-:W-:Y:S01]  /*0d30*/  DFMA R22, R24, R20, R24 ;  /* 0x000000141816722b */ /* 0x008fe20000000018 */
[----:B----4-:R-:W2:Y:S02]  /*0d40*/  F2F.F64.F32 R16, R10 ;  /* 0x0000000a00107310 */ /* 0x010ea40000201800 */
[----:B--2---:R-:W-:-:S08]  /*0d50*/  DMUL R20, R16, UR8 ;  /* 0x0000000810147c28 */ /* 0x004fd00008000000 */
        /* <DEDUP_REMOVED lines=16> */
.L_x_10:
[----:B------:R-:W-:Y:S05]  /*0e60*/  BSYNC.RECONVERGENT B1 ;  /* 0x0000000000017941 */ /* 0x000fea0003800200 */
.L_x_9:
        /* <DEDUP_REMOVED lines=30> */
.L_x_12:
[----:B------:R-:W-:Y:S05]  /*1050*/  BSYNC.RECONVERGENT B1 ;  /* 0x0000000000017941 */ /* 0x000fea0003800200 */
.L_x_11:
[----:B------:R-:W0:Y:S01]  /*1060*/  LDC.64 R20, c[0x0][0x3d0] ;  /* 0x0000f400ff147b82 */ /* 0x000e220000000a00 */
[----:B------:R-:W1:Y:S01]  /*1070*/  LDCU UR5, c[0x0][0x380] ;  /* 0x00007000ff0577ac */ /* 0x000e620008000800 */
[----:B------:R-:W2:Y:S06]  /*1080*/  LDG.E R8, desc[UR6][R28.64+0x4] ;  /* 0x000004061c087981 */ /* 0x000eac000c1e1900 */
[----:B------:R-:W3:Y:S01]  /*1090*/  LDC.64 R26, c[0x0][0x3c0] ;  /* 0x0000f000ff1a7b82 */ /* 0x000ee20000000a00 */
[----:B-1----:R-:W-:Y:S01]  /*10a0*/  MOV R15, UR5 ;  /* 0x00000005000f7c02 */ /* 0x002fe20008000f00 */
[----:B0-----:R-:W-:-:S06]  /*10b0*/  IMAD.WIDE R20, R11, 0x4, R20 ;  /* 0x000000040b147825 */ /* 0x001fcc00078e0214 */
[----:B------:R0:W4:Y:S01]  /*10c0*/  LDG.E R21, desc[UR6][R20.64] ;  /* 0x0000000614157981 */ /* 0x000122000c1e1900 */
[----:B------:R-:W-:-:S04]  /*10d0*/  IMAD.WIDE R24, R15, 0x4, R18 ;  /* 0x000000040f187825 */ /* 0x000fc800078e0212 */
[----:B---3--:R-:W-:Y:S02]  /*10e0*/  IMAD.WIDE R26, R11, 0x4, R26 ;  /* 0x000000040b1a7825 */ /* 0x008fe400078e021a */
[----:B------:R-:W3:Y:S04]  /*10f0*/  LDG.E R24, desc[UR6][R24.64] ;  /* 0x0000000618187981 */ /* 0x000ee8000c1e1900 */
[----:B------:R-:W3:Y:S01]  /*1100*/  LDG.E R27, desc[UR6][R26.64] ;  /* 0x000000061a1b7981 */ /* 0x000ee2000c1e1900 */
[----:B------:R-:W-:-:S06]  /*1110*/  IMAD.WIDE R30, R15, 0x4, R28 ;  /* 0x000000040f1e7825 */ /* 0x000fcc00078e021c */
[----:B------:R-:W5:Y:S01]  /*1120*/  LDG.E R30, desc[UR6][R30.64] ;  /* 0x000000061e1e7981 */ /* 0x000f62000c1e1900 */
[----:B------:R-:W-:-:S04]  /*1130*/  FADD R33, R10, R10 ;  /* 0x0000000a0a217221 */ /* 0x000fc80000000000 */
[----:B--2---:R-:W-:-:S04]  /*1140*/  FADD R8, R8, -R33 ;  /* 0x8000002108087221 */ /* 0x004fc80000000000 */
[----:B0-----:R-:W-:Y:S01]  /*1150*/  FADD R20, R9, R8 ;  /* 0x0000000809147221 */ /* 0x001fe20000000000 */
[----:B----4-:R-:W-:-:S06]  /*1160*/  FADD R18, R10, -R21 ;  /* 0x800000150a127221 */ /* 0x010fcc0000000000 */
[----:B------:R-:W0:Y:S01]  /*1170*/  F2F.F64.F32 R18, R18 ;  /* 0x0000001200127310 */ /* 0x000e220000201800 */
[----:B---3--:R-:W-:-:S07]  /*1180*/  FADD R0, R24, -R27 ;  /* 0x8000001b18007221 */ /* 0x008fce0000000000 */
[----:B------:R-:W1:Y:S01]  /*1190*/  F2F.F64.F32 R10, R0 ;  /* 0x00000000000a7310 */ /* 0x000e620000201800 */
[----:B0-----:R-:W-:Y:S01]  /*11a0*/  DFMA R16, R18, -R22, R16 ;  /* 0x800000161210722b */ /* 0x001fe20000000010 */
[----:B-----5:R-:W-:-:S06]  /*11b0*/  FADD R22, -R33, R30 ;  /* 0x0000001e21167221 */ /* 0x020fcc0000000100 */
[----:B------:R-:W0:Y:S01]  /*11c0*/  F2F.F64.F32 R8, R20 ;  /* 0x0000001400087310 */ /* 0x000e220000201800 */
[----:B------:R-:W-:Y:S01]  /*11d0*/  FADD R22, R21, R22 ;  /* 0x0000001615167221 */ /* 0x000fe20000000000 */
[----:B-1----:R-:W-:-:S06]  /*11e0*/  DFMA R10, R10, -R6, R16 ;  /* 0x800000060a0a722b */ /* 0x002fcc0000000010 */
[----:B------:R-:W1:Y:S01]  /*11f0*/  F2F.F64.F32 R6, R22 ;  /* 0x0000001600067310 */ /* 0x000e620000201800 */
[----:B------:R-:W2:Y:S01]  /*1200*/  LDC.64 R16, c[0x0][0x3b8] ;  /* 0x0000ee00ff107b82 */ /* 0x000ea20000000a00 */
[----:B0-----:R-:W-:-:S08]  /*1210*/  DFMA R8, R8, R4, R10 ;  /* 0x000000040808722b */ /* 0x001fd0000000000a */
[----:B-1----:R-:W-:-:S10]  /*1220*/  DFMA R6, R6, R2, R8 ;  /* 0x000000020606722b */ /* 0x002fd40000000008 */
[----:B------:R-:W0:Y:S01]  /*1230*/  F2F.F32.F64 R7, R6 ;  /* 0x0000000600077310 */ /* 0x000e220000301000 */
[----:B--2---:R-:W-:-:S05]  /*1240*/  IMAD.WIDE R2, R12, 0x4, R16 ;  /* 0x000000040c027825 */ /* 0x004fca00078e0210 */
[----:B0-----:R0:W-:Y:S01]  /*1250*/  STG.E desc[UR6][R2.64], R7 ;  /* 0x0000000702007986 */ /* 0x0011e2000c101906 */
[----:B------:R-:W-:Y:S05]  /*1260*/  BRA `(.L_x_13) ;  /* 0x0000000000307947 */ /* 0x000fea0003800000 */
.L_x_1:
[----:B------:R-:W-:-:S13]  /*1270*/  ISETP.NE.AND P0, PT, R13, RZ, PT ;  /* 0x000000ff0d00720c */ /* 0x000fda0003f05270 */
[----:B------:R-:W-:Y:S05]  /*1280*/  @P0 BRA `(.L_x_13) ;  /* 0x0000000000280947 */ /* 0x000fea0003800000 */
[----:B------:R-:W0:Y:S08]  /*1290*/  LDC.64 R2, c[0x0][0x3b0] ;  /* 0x0000ec00ff027b82 */ /* 0x000e300000000a00 */
[----:B------:R-:W1:Y:S01]  /*12a0*/  LDC.64 R4, c[0x0][0x3b8] ;  /* 0x0000ee00ff047b82 */ /* 0x000e620000000a00 */
[----:B0-----:R-:W-:-:S05]  /*12b0*/  IMAD.WIDE R2, R7, 0x4, R2 ;  /* 0x0000000407027825 */ /* 0x001fca00078e0202 */
[----:B------:R2:W-:Y:S01]  /*12c0*/  STG.E desc[UR6][R2.64], RZ ;  /* 0x000000ff02007986 */ /* 0x0005e2000c101906 */
[----:B-1----:R-:W-:-:S04]  /*12d0*/  IMAD.WIDE R4, R7, 0x4, R4 ;  /* 0x0000000407047825 */ /* 0x002fc800078e0204 */
[----:B------:R-:W-:-:S04]  /*12e0*/  IMAD.WIDE R6, R15, 0x4, R2 ;  /* 0x000000040f067825 */ /* 0x000fc800078e0202 */
[----:B------:R-:W-:Y:S01]  /*12f0*/  IMAD.WIDE R8, R15, 0x4, R4 ;  /* 0x000000040f087825 */ /* 0x000fe200078e0204 */
[----:B------:R2:W-:Y:S04]  /*1300*/  STG.E desc[UR6][R6.64+-0x4], RZ ;  /* 0xfffffcff06007986 */ /* 0x0005e8000c101906 */
[----:B------:R2:W-:Y:S04]  /*1310*/  STG.E desc[UR6][R4.64], RZ ;  /* 0x000000ff04007986 */ /* 0x0005e8000c101906 */
[----:B------:R2:W-:Y:S02]  /*1320*/  STG.E desc[UR6][R8.64+-0x4], RZ ;  /* 0xfffffcff08007986 */ /* 0x0005e4000c101906 */
.L_x_13:
[----:B------:R-:W-:Y:S05]  /*1330*/  BSYNC.RECONVERGENT B0 ;  /* 0x0000000000007941 */ /* 0x000fea0003800200 */
.L_x_0:
[----:B------:R-:W-:-:S13]  /*1340*/  ISETP.NE.AND P0, PT, R14, RZ, PT ;  /* 0x000000ff0e00720c */ /* 0x000fda0003f05270 */
[----:B------:R-:W-:Y:S05]  /*1350*/  @P0 EXIT ;  /* 0x000000000000094d */ /* 0x000fea0003800000 */
[----:B0-2---:R-:W0:Y:S01]  /*1360*/  LDC.64 R2, c[0x0][0x3b0] ;  /* 0x0000ec00ff027b82 */ /* 0x005e220000000a00 */
[----:B------:R-:W-:Y:S02]  /*1370*/  IMAD R9, R15, UR4, RZ ;  /* 0x000000040f097c24 */ /* 0x000fe4000f8e02ff */
[----:B------:R-:W-:-:S05]  /*1380*/  IMAD.MOV.U32 R11, RZ, RZ, 0x3f800000 ;  /* 0x3f800000ff0b7424 */ /* 0x000fca00078e00ff */
[----:B------:R-:W1:Y:S01]  /*1390*/  LDC.64 R6, c[0x0][0x3b8] ;  /* 0x0000ee00ff067b82 */ /* 0x000e620000000a00 */
[----:B0-----:R-:W-:-:S05]  /*13a0*/  IMAD.WIDE R2, R13, 0x4, R2 ;  /* 0x000000040d027825 */ /* 0x001fca00078e0202 */
[----:B------:R-:W-:Y:S01]  /*13b0*/  STG.E desc[UR6][R2.64], RZ ;  /* 0x000000ff02007986 */ /* 0x000fe2000c101906 */
[----:B------:R-:W-:-:S04]  /*13c0*/  IMAD.WIDE R4, R9, 0x4, R2 ;  /* 0x0000000409047825 */ /* 0x000fc800078e0202 */
[----:B-1----:R-:W-:Y:S01]  /*13d0*/  IMAD.WIDE R6, R13, 0x4, R6 ;  /* 0x000000040d067825 */ /* 0x002fe200078e0206 */
[----:B------:R-:W-:Y:S04]  /*13e0*/  STG.E desc[UR6][R4.64], R11 ;  /* 0x0000000b04007986 */ /* 0x000fe8000c101906 */
[----:B------:R-:W-:Y:S01]  /*13f0*/  STG.E desc[UR6][R6.64], RZ ;  /* 0x000000ff06007986 */ /* 0x000fe2000c101906 */
[----:B------:R-:W-:-:S05]  /*1400*/  IMAD.WIDE R8, R9, 0x4, R6 ;  /* 0x0000000409087825 */ /* 0x000fca00078e0206 */
[----:B------:R-:W-:Y:S01]  /*1410*/  STG.E desc[UR6][R8.64], RZ ;  /* 0x000000ff08007986 */ /* 0x000fe2000c101906 */
[----:B------:R-:W-:Y:S05]  /*1420*/  EXIT ;  /* 0x000000000000794d */ /* 0x000fea0003800000 */
        .weak           $__internal_0_$__cuda_sm20_div_rn_f64_full
        .type           $__internal_0_$__cuda_sm20_div_rn_f64_full,@function
        .size           $__internal_0_$__cuda_sm20_div_rn_f64_full,(.L_x_48 - $__internal_0_$__cuda_sm20_div_rn_f64_full)
$__internal_0_$__cuda_sm20_div_rn_f64_full:
[----:B------:R-:W-:Y:S01]  /*1430*/  MOV R23, R0 ;  /* 0x0000000000177202 */ /* 0x000fe20000000f00 */
[----:B------:R-:W-:Y:S01]  /*1440*/  IMAD.MOV.U32 R26, RZ, RZ, R24 ;  /* 0x000000ffff1a7224 */ /* 0x000fe200078e0018 */
[----:B------:R-:W-:Y:S01]  /*1450*/  FSETP.GEU.AND P0, PT, |R27|, 1.469367938527859385e-39, PT ;  /* 0x001000001b00780b */ /* 0x000fe20003f0e200 */
[----:B------:R-:W-:Y:S01]  /*1460*/  IMAD.MOV.U32 R22, RZ, RZ, R8 ;  /* 0x000000ffff167224 */ /* 0x000fe200078e0008 */
[----:B------:R-:W-:Y:S01]  /*1470*/  FSETP.GEU.AND P2, PT, |R23|, 1.469367938527859385e-39, PT ;  /* 0x001000001700780b */ /* 0x000fe20003f4e200 */
[----:B------:R-:W-:Y:S01]  /*1480*/  BSSY.RECONVERGENT B2, `(.L_x_14) ;  /* 0x0000059000027945 */ /* 0x000fe20003800200 */
[----:B------:R-:W-:Y:S02]  /*1490*/  LOP3.LUT R25, R27, 0x800fffff, RZ, 0xc0, !PT ;  /* 0x800fffff1b197812 */ /* 0x000fe400078ec0ff */
[----:B------:R-:W-:Y:S02]  /*14a0*/  LOP3.LUT R8, R23, 0x7ff00000, RZ, 0xc0, !PT ;  /* 0x7ff0000017087812 */ /* 0x000fe400078ec0ff */
[----:B------:R-:W-:-:S02]  /*14b0*/  LOP3.LUT R25, R25, 0x3ff00000, RZ, 0xfc, !PT ;  /* 0x3ff0000019197812 */ /* 0x000fc400078efcff */
[C---:B------:R-:W-:Y:S02]  /*14c0*/  LOP3.LUT R30, R27.reuse, 0x7ff00000, RZ, 0xc0, !PT ;  /* 0x7ff000001b1e7812 */ /* 0x040fe400078ec0ff */
[----:B------:R-:W-:Y:S01]  /*14d0*/  MOV R36, R22 ;  /* 0x0000001600247202 */ /* 0x000fe20000000f00 */
[----:B------:R-:W-:Y:S01]  /*14e0*/  @!P0 DMUL R24, R26, 8.98846567431157953865e+307 ;  /* 0x7fe000001a188828 */ /* 0x000fe20000000000 */
[----:B------:R-:W-:Y:S01]  /*14f0*/  ISETP.GE.U32.AND P1, PT, R8, R30, PT ;  /* 0x0000001e0800720c */ /* 0x000fe20003f26070 */
[----:B------:R-:W-:Y:S01]  /*1500*/  @!P2 IMAD.MOV.U32 R34, RZ, RZ, RZ ;  /* 0x000000ffff22a224 */ /* 0x000fe200078e00ff */
[----:B------:R-:W-:-:S03]  /*1510*/  @!P2 LOP3.LUT R0, R27, 0x7ff00000, RZ, 0xc0, !PT ;  /* 0x7ff000001b00a812 */ /* 0x000fc600078ec0ff */
[----:B------:R-:W0:Y:S01]  /*1520*/  MUFU.RCP64H R33, R25 ;  /* 0x0000001900217308 */ /* 0x000e220000001800 */
[----:B------:R-:W-:Y:S01]  /*1530*/  @!P2 ISETP.GE.U32.AND P3, PT, R8, R0, PT ;  /* 0x000000000800a20c */ /* 0x000fe20003f66070 */
[----:B------:R-:W-:Y:S02]  /*1540*/  IMAD.MOV.U32 R0, RZ, RZ, 0x1ca00000 ;  /* 0x1ca00000ff007424 */ /* 0x000fe400078e00ff */
[----:B------:R-:W-:-:S03]  /*1550*/  @!P0 LOP3.LUT R30, R25, 0x7ff00000, RZ, 0xc0, !PT ;  /* 0x7ff00000191e8812 */ /* 0x000fc600078ec0ff */
[C---:B------:R-:W-:Y:S02]  /*1560*/  @!P2 SEL R31, R0.reuse, 0x63400000, !P3 ;  /* 0x63400000001fa807 */ /* 0x040fe40005800000 */
[----:B------:R-:W-:Y:S02]  /*1570*/  SEL R32, R0, 0x63400000, !P1 ;  /* 0x6340000000207807 */ /* 0x000fe40004800000 */
[--C-:B------:R-:W-:Y:S02]  /*1580*/  @!P2 LOP3.LUT R31, R31, 0x80000000, R23.reuse, 0xf8, !PT ;  /* 0x800000001f1fa812 */ /* 0x100fe400078ef817 */
[----:B------:R-:W-:Y:S01]  /*1590*/  LOP3.LUT R37, R32, 0x800fffff, R23, 0xf8, !PT ;  /* 0x800fffff20257812 */ /* 0x000fe200078ef817 */
[----:B------:R-:W-:Y:S01]  /*15a0*/  IMAD.MOV.U32 R32, RZ, RZ, 0x1 ;  /* 0x00000001ff207424 */ /* 0x000fe200078e00ff */
[----:B------:R-:W-:Y:S02]  /*15b0*/  @!P2 LOP3.LUT R35, R31, 0x100000, RZ, 0xfc, !PT ;  /* 0x001000001f23a812 */ /* 0x000fe400078efcff */
[----:B------:R-:W-:-:S04]  /*15c0*/  MOV R31, R8 ;  /* 0x00000008001f7202 */ /* 0x000fc80000000f00 */
[----:B------:R-:W-:Y:S02]  /*15d0*/  @!P2 DFMA R36, R36, 2, -R34 ;  /* 0x400000002424a82b */ /* 0x000fe40000000822 */
[----:B0-----:R-:W-:-:S08]  /*15e0*/  DFMA R34, R32, -R24, 1 ;  /* 0x3ff000002022742b */ /* 0x001fd00000000818 */
[----:B------:R-:W-:Y:S01]  /*15f0*/  DFMA R34, R34, R34, R34 ;  /* 0x000000222222722b */ /* 0x000fe20000000022 */
[----:B------:R-:W-:-:S07]  /*1600*/  @!P2 LOP3.LUT R31, R37, 0x7ff00000, RZ, 0xc0, !PT ;  /* 0x7ff00000251fa812 */ /* 0x000fce00078ec0ff */
[----:B------:R-:W-:-:S08]  /*1610*/  DFMA R32, R32, R34, R32 ;  /* 0x000000222020722b */ /* 0x000fd00000000020 */
[----:B------:R-:W-:-:S08]  /*1620*/  DFMA R38, R32, -R24, 1 ;  /* 0x3ff000002026742b */ /* 0x000fd00000000818 */
[----:B------:R-:W-:-:S08]  /*1630*/  DFMA R38, R32, R38, R32 ;  /* 0x000000262026722b */ /* 0x000fd00000000020 */
[----:B------:R-:W-:-:S08]  /*1640*/  DMUL R32, R38, R36 ;  /* 0x0000002426207228 */ /* 0x000fd00000000000 */
[----:B------:R-:W-:-:S08]  /*1650*/  DFMA R34, R32, -R24, R36 ;  /* 0x800000182022722b */ /* 0x000fd00000000024 */
[----:B------:R-:W-:Y:S01]  /*1660*/  DFMA R34, R38, R34, R32 ;  /* 0x000000222622722b */ /* 0x000fe20000000020 */
[----:B------:R-:W-:-:S05]  /*1670*/  VIADD R32, R31, 0xffffffff ;  /* 0xffffffff1f207836 */ /* 0x000fca0000000000 */
[----:B------:R-:W-:Y:S02]  /*1680*/  ISETP.GT.U32.AND P0, PT, R32, 0x7feffffe, PT ;  /* 0x7feffffe2000780c */ /* 0x000fe40003f04070 */
[----:B------:R-:W-:-:S04]  /*1690*/  IADD3 R32, PT, PT, R30, -0x1, RZ ;  /* 0xffffffff1e207810 */ /* 0x000fc80007ffe0ff */
[----:B------:R-:W-:-:S13]  /*16a0*/  ISETP.GT.U32.OR P0, PT, R32, 0x7feffffe, P0 ;  /* 0x7feffffe2000780c */ /* 0x000fda0000704470 */
[----:B------:R-:W-:Y:S05]  /*16b0*/  @P0 BRA `(.L_x_15) ;  /* 0x0000000000740947 */ /* 0x000fea0003800000 */
[----:B------:R-:W-:-:S04]  /*16c0*/  LOP3.LUT R22, R27, 0x7ff00000, RZ, 0xc0, !PT ;  /* 0x7ff000001b167812 */ /* 0x000fc800078ec0ff */
[CC--:B------:R-:W-:Y:S02]  /*16d0*/  VIADDMNMX R23, R8.reuse, -R22.reuse, 0xb9600000, !PT ;  /* 0xb960000008177446 */ /* 0x0c0fe40007800916 */
[----:B------:R-:W-:Y:S01]  /*16e0*/  ISETP.GE.U32.AND P0, PT, R8, R22, PT ;  /* 0x000000160800720c */ /* 0x000fe20003f06070 */
[----:B------:R-:W-:Y:S01]  /*16f0*/  IMAD.MOV.U32 R22, RZ, RZ, RZ ;  /* 0x000000ffff167224 */ /* 0x000fe200078e00ff */
[----:B------:R-:W-:Y:S02]  /*1700*/  VIMNMX R23, PT, PT, R23, 0x46a00000, PT ;  /* 0x46a0000017177848 */ /* 0x000fe40003fe0100 */
[----:B------:R-:W-:-:S05]  /*1710*/  SEL R0, R0, 0x63400000, !P0 ;  /* 0x6340000000007807 */ /* 0x000fca0004000000 */
[----:B------:R-:W-:-:S05]  /*1720*/  IMAD.IADD R0, R23, 0x1, -R0 ;  /* 0x0000000117007824 */ /* 0x000fca00078e0a00 */
[----:B------:R-:W-:-:S06]  /*1730*/  IADD3 R23, PT, PT, R0, 0x7fe00000, RZ ;  /* 0x7fe0000000177810 */ /* 0x000fcc0007ffe0ff */
[----:B------:R-:W-:-:S10]  /*1740*/  DMUL R32, R34, R22 ;  /* 0x0000001622207228 */ /* 0x000fd40000000000 */
[----:B------:R-:W-:-:S13]  /*1750*/  FSETP.GTU.AND P0, PT, |R33|, 1.469367938527859385e-39, PT ;  /* 0x001000002100780b */ /* 0x000fda0003f0c200 */
[----:B------:R-:W-:Y:S05]  /*1760*/  @P0 BRA `(.L_x_16) ;  /* 0x0000000000a80947 */ /* 0x000fea0003800000 */
[----:B------:R-:W-:-:S06]  /*1770*/  DFMA R24, R34, -R24, R36 ;  /* 0x800000182218722b */ /* 0x000fcc0000000024 */
[----:B------:R-:W-:-:S04]  /*1780*/  MOV R24, RZ ;  /* 0x000000ff00187202 */ /* 0x000fc80000000f00 */
[C---:B------:R-:W-:Y:S02]  /*1790*/  FSETP.NEU.AND P0, PT, R25.reuse, RZ, PT ;  /* 0x000000ff1900720b */ /* 0x040fe40003f0d000 */
[----:B------:R-:W-:-:S04]  /*17a0*/  LOP3.LUT R26, R25, 0x80000000, R27, 0x48, !PT ;  /* 0x80000000191a7812 */ /* 0x000fc800078e481b */
[----:B------:R-:W-:-:S07]  /*17b0*/  LOP3.LUT R25, R26, R23, RZ, 0xfc, !PT ;  /* 0x000000171a197212 */ /* 0x000fce00078efcff */
[----:B------:R-:W-:Y:S05]  /*17c0*/  @!P0 BRA `(.L_x_16) ;  /* 0x0000000000908947 */ /* 0x000fea0003800000 */
[----:B------:R-:W-:Y:S01]  /*17d0*/  IMAD.MOV R23, RZ, RZ, -R0 ;  /* 0x000000ffff177224 */ /* 0x000fe200078e0a00 */
[----:B------:R-:W-:Y:S02]  /*17e0*/  MOV R22, RZ ;  /* 0x000000ff00167202 */ /* 0x000fe40000000f00 */
[----:B------:R-:W-:-:S04]  /*17f0*/  IADD3 R0, PT, PT, -R0, -0x43300000, RZ ;  /* 0xbcd0000000007810 */ /* 0x000fc80007ffe1ff */
[----:B------:R-:W-:Y:S02]  /*1800*/  DFMA R22, R32, -R22, R34 ;  /* 0x800000162016722b */ /* 0x000fe40000000022 */
[----:B------:R-:W-:-:S08]  /*1810*/  DMUL.RP R34, R34, R24 ;  /* 0x0000001822227228 */ /* 0x000fd00000008000 */
[----:B------:R-:W-:Y:S02]  /*1820*/  FSETP.NEU.AND P0, PT, |R23|, R0, PT ;  /* 0x000000001700720b */ /* 0x000fe40003f0d200 */
[----:B------:R-:W-:Y:S02]  /*1830*/  LOP3.LUT R0, R35, R26, RZ, 0x3c, !PT ;  /* 0x0000001a23007212 */ /* 0x000fe400078e3cff */
[----:B------:R-:W-:Y:S02]  /*1840*/  FSEL R8, R34, R32, !P0 ;  /* 0x0000002022087208 */ /* 0x000fe40004000000 */
[----:B------:R-:W-:-:S03]  /*1850*/  FSEL R0, R0, R33, !P0 ;  /* 0x0000002100007208 */ /* 0x000fc60004000000 */
[----:B------:R-:W-:Y:S01]  /*1860*/  IMAD.MOV.U32 R32, RZ, RZ, R8 ;  /* 0x000000ffff207224 */ /* 0x000fe200078e0008 */
[----:B------:R-:W-:Y:S01]  /*1870*/  MOV R33, R0 ;  /* 0x0000000000217202 */ /* 0x000fe20000000f00 */
[----:B------:R-:W-:Y:S06]  /*1880*/  BRA `(.L_x_16) ;  /* 0x0000000000607947 */ /* 0x000fec0003800000 */
.L_x_15:
[----:B------:R-:W-:-:S14]  /*1890*/  DSETP.NAN.AND P0, PT, R22, R22, PT ;  /* 0x000000161600722a */ /* 0x000fdc0003f08000 */
[----:B------:R-:W-:Y:S05]  /*18a0*/  @P0 BRA `(.L_x_17) ;  /* 0x00000000004c0947 */ /* 0x000fea0003800000 */
[----:B------:R-:W-:-:S14]  /*18b0*/  DSETP.NAN.AND P0, PT, R26, R26, PT ;  /* 0x0000001a1a00722a */ /* 0x000fdc0003f08000 */
[----:B------:R-:W-:Y:S05]  /*18c0*/  @P0 BRA `(.L_x_18) ;  /* 0x0000000000340947 */ /* 0x000fea0003800000 */
[----:B------:R-:W-:Y:S01]  /*18d0*/  ISETP.NE.AND P0, PT, R31, R30, PT ;  /* 0x0000001e1f00720c */ /* 0x000fe20003f05270 */
[----:B------:R-:W-:Y:S01]  /*18e0*/  IMAD.MOV.U32 R32, RZ, RZ, 0x0 ;  /* 0x00000000ff207424 */ /* 0x000fe200078e00ff */
[----:B------:R-:W-:-:S11]  /*18f0*/  MOV R33, 0xfff80000 ;  /* 0xfff8000000217802 */ /* 0x000fd60000000f00 */
[----:B------:R-:W-:Y:S05]  /*1900*/  @!P0 BRA `(.L_x_16) ;  /* 0x0000000000408947 */ /* 0x000fea0003800000 */
[----:B------:R-:W-:Y:S02]  /*1910*/  ISETP.NE.AND P0, PT, R31, 0x7ff00000, PT ;  /* 0x7ff000001f00780c */ /* 0x000fe40003f05270 */
[----:B------:R-:W-:Y:S02]  /*1920*/  LOP3.LUT R22, R23, 0x80000000, R27, 0x48, !PT ;  /* 0x8000000017167812 */ /* 0x000fe400078e481b */
[----:B------:R-:W-:-:S13]  /*1930*/  ISETP.EQ.OR P0, PT, R30, RZ, !P0 ;  /* 0x000000ff1e00720c */ /* 0x000fda0004702670 */
[----:B------:R-:W-:Y:S01]  /*1940*/  @P0 LOP3.LUT R0, R22, 0x7ff00000, RZ, 0xfc, !PT ;  /* 0x7ff0000016000812 */ /* 0x000fe200078efcff */
[----:B------:R-:W-:Y:S01]  /*1950*/  @!P0 IMAD.MOV.U32 R32, RZ, RZ, RZ ;  /* 0x000000ffff208224 */ /* 0x000fe200078e00ff */
[----:B------:R-:W-:Y:S01]  /*1960*/  @!P0 MOV R33, R22 ;  /* 0x0000001600218202 */ /* 0x000fe20000000f00 */
[----:B------:R-:W-:Y:S01]  /*1970*/  @P0 IMAD.MOV.U32 R32, RZ, RZ, RZ ;  /* 0x000000ffff200224 */ /* 0x000fe200078e00ff */
[----:B------:R-:W-:Y:S01]  /*1980*/  @P0 MOV R33, R0 ;  /* 0x0000000000210202 */ /* 0x000fe20000000f00 */
[----:B------:R-:W-:Y:S06]  /*1990*/  BRA `(.L_x_16) ;  /* 0x00000000001c7947 */ /* 0x000fec0003800000 */
.L_x_18:
[----:B------:R-:W-:Y:S01]  /*19a0*/  LOP3.LUT R0, R27, 0x80000, RZ, 0xfc, !PT ;  /* 0x000800001b007812 */ /* 0x000fe200078efcff */
[----:B------:R-:W-:-:S03]  /*19b0*/  IMAD.MOV.U32 R32, RZ, RZ, R26 ;  /* 0x000000ffff207224 */ /* 0x000fc600078e001a */
[----:B------:R-:W-:Y:S01]  /*19c0*/  MOV R33, R0 ;  /* 0x0000000000217202 */ /* 0x000fe20000000f00 */
[----:B------:R-:W-:Y:S06]  /*19d0*/  BRA `(.L_x_16) ;  /* 0x00000000000c7947 */ /* 0x000fec0003800000 */
.L_x_17:
[----:B------:R-:W-:Y:S01]  /*19e0*/  LOP3.LUT R0, R23, 0x80000, RZ, 0xfc, !PT ;  /* 0x0008000017007812 */ /* 0x000fe200078efcff */
[----:B------:R-:W-:-:S03]  /*19f0*/  IMAD.MOV.U32 R32, RZ, RZ, R22 ;  /* 0x000000ffff207224 */ /* 0x000fc600078e0016 */
[----:B------:R-:W-:-:S07]  /*1a00*/  MOV R33, R0 ;  /* 0x0000000000217202 */ /* 0x000fce0000000f00 */
.L_x_16:
[----:B------:R-:W-:Y:S05]  /*1a10*/  BSYNC.RECONVERGENT B2 ;  /* 0x0000000000027941 */ /* 0x000fea0003800200 */
.L_x_14:
[----:B------:R-:W-:Y:S02]  /*1a20*/  HFMA2 R23, -RZ, RZ, 0, 0 ;  /* 0x00000000ff177431 */ /* 0x000fe400000001ff */
[----:B------:R-:W-:Y:S01]  /*1a30*/  IMAD.MOV.U32 R22, RZ, RZ, R15 ;  /* 0x000000ffff167224 */ /* 0x000fe200078e000f */
[----:B------:R-:W-:Y:S01]  /*1a40*/  MOV R0, R33 ;  /* 0x0000002100007202 */ /* 0x000fe20000000f00 */
[----:B------:R-:W-:Y:S02]  /*1a50*/  IMAD.MOV.U32 R8, RZ, RZ, R32 ;  /* 0x000000ffff087224 */ /* 0x000fe400078e0020 */
[----:B------:R-:W-:Y:S05]  /*1a60*/  RET.REL.NODEC R22 `(_Z5calc4iidddddPfS_S_S_S_) ;  /* 0xffffffe416647950 */ /* 0x000fea0003c3ffff */
.L_x_19:
[----:B------:R-:W-:-:S00]  /*1a70*/  BRA `(.L_x_19) ;  /* 0xfffffffc00fc7947 */ /* 0x000fc0000383ffff */
[----:B------:R-:W-:-:S00]  /*1a80*/  NOP ;  /* 0x0000000000007918 */ /* 0x000fc00000000000 */
[----:B------:R-:W-:-:S00]  /*1a90*/  NOP ;  /* 0x0000000000007918 */ /* 0x000fc00000000000 */
[----:B------:R-:W-:-:S00]  /*1aa0*/  NOP ;  /* 0x0000000000007918 */ /* 0x000fc00000000000 */
[----:B------:R-:W-:-:S00]  /*1ab0*/  NOP ;  /* 0x0000000000007918 */ /* 0x000fc00000000000 */
[----:B------:R-:W-:-:S00]  /*1ac0*/  NOP ;  /* 0x0000000000007918 */ /* 0x000fc00000000000 */
[----:B------:R-:W-:-:S00]  /*1ad0*/  NOP ;  /* 0x0000000000007918 */ /* 0x000fc00000000000 */
[----:B------:R-:W-:-:S00]  /*1ae0*/  NOP ;  /* 0x0000000000007918 */ /* 0x000fc00000000000 */
[----:B------:R-:W-:-:S00]  /*1af0*/  NOP ;  /* 0x0000000000007918 */ /* 0x000fc00000000000 */
.L_x_48:


//--------------------- .text._Z6calc32iiPf       --------------------------
	.section	.text._Z6calc32iiPf,"ax",@progbits
	.align	128
        .global         _Z6calc32iiPf
        .type           _Z6calc32iiPf,@function
        .size           _Z6calc32iiPf,(.L_x_53 - _Z6calc32iiPf)
        .other          _Z6calc32iiPf,@"STO_CUDA_ENTRY STV_DEFAULT"
_Z6calc32iiPf:
.text._Z6calc32iiPf:
[----:B------:R-:W-:Y:S01]  /*0000*/  LDC R1, c[0x0][0x37c] ;  /* 0x0000df00ff017b82 */ /* 0x000fe20000000800 */
[----:B------:R-:W0:Y:S07]  /*0010*/  S2R R0, SR_TID.X ;  /* 0x0000000000007919 */ /* 0x000e2e0000002100 */
[----:B------:R-:W0:Y:S01]  /*0020*/  S2UR UR4, SR_CTAID.X ;  /* 0x00000000000479c3 */ /* 0x000e220000002500 */
[----:B------:R-:W1:Y:S07]  /*0030*/  LDCU UR6, c[0x0][0x380] ;  /* 0x00007000ff0677ac */ /* 0x000e6e0008000800 */
[----:B------:R-:W0:Y:S02]  /*0040*/  LDC R7, c[0x0][0x360] ;  /* 0x0000d800ff077b82 */ /* 0x000e240000000800 */
[----:B0-----:R-:W-:-:S05]  /*0050*/  IMAD R7, R7, UR4, R0 ;  /* 0x0000000407077c24 */ /* 0x001fca000f8e0200 */
[----:B-1----:R-:W-:-:S13]  /*0060*/  ISETP.GE.AND P0, PT, R7, UR6, PT ;  /* 0x0000000607007c0c */ /* 0x002fda000bf06270 */
[----:B------:R-:W-:Y:S05]  /*0070*/  @P0 EXIT ;  /* 0x000000000000094d */ /* 0x000fea0003800000 */
[----:B------:R-:W0:Y:S01]  /*0080*/  LDC.64 R4, c[0x0][0x388] ;  /* 0x0000e200ff047b82 */ /* 0x000e220000000a00 */
[----:B------:R-:W1:Y:S01]  /*0090*/  LDCU.64 UR4, c[0x0][0x358] ;  /* 0x00006b00ff0477ac */ /* 0x000e620008000a00 */
[----:B------:R-:W-:-:S06]  /*00a0*/  IADD3 R3, PT, PT, R7, UR6, RZ ;  /* 0x0000000607037c10 */ /* 0x000fcc000fffe0ff */
[----:B------:R-:W2:Y:S01]  /*00b0*/  LDC R0, c[0x0][0x384] ;  /* 0x0000e100ff007b82 */ /* 0x000ea20000000800 */
[----:B0-----:R-:W-:-:S06]  /*00c0*/  IMAD.WIDE R2, R3, 0x4, R4 ;  /* 0x0000000403027825 */ /* 0x001fcc00078e0204 */
[----:B-1----:R-:W3:Y:S01]  /*00d0*/  LDG.E R3, desc[UR4][R2.64] ;  /* 0x0000000402037981 */ /* 0x002ee2000c1e1900 */
[----:B------:R-:W-:Y:S01]  /*00e0*/  IMAD.WIDE R4, R7, 0x4, R4 ;  /* 0x0000000407047825 */ /* 0x000fe200078e0204 */
[----:B--2---:R-:W-:-:S05]  /*00f0*/  IADD3 R0, PT, PT, R0, -0x1, RZ ;  /* 0xffffffff00007810 */ /* 0x004fca0007ffe0ff */
[----:B------:R-:W-:-:S04]  /*0100*/  IMAD R7, R0, UR6, RZ ;  /* 0x0000000600077c24 */ /* 0x000fc8000f8e02ff */
[----:B------:R-:W-:Y:S01]  /*0110*/  IMAD.WIDE R6, R7, 0x4, R4 ;  /* 0x0000000407067825 */ /* 0x000fe200078e0204 */
[----:B---3--:R-:W-:Y:S04]  /*0120*/  STG.E desc[UR4][R4.64], R3 ;  /* 0x0000000304007986 */ /* 0x008fe8000c101904 */
[----:B------:R-:W-:Y:S01]  /*0130*/  STG.E desc[UR4][R6.64], RZ ;  /* 0x000000ff06007986 */ /* 0x000fe2000c101904 */
[----:B------:R-:W-:Y:S05]  /*0140*/  EXIT ;  /* 0x000000000000794d */ /* 0x000fea0003800000 */
.L_x_20:
        /* <DEDUP_REMOVED lines=11> */
.L_x_53:


//--------------------- .text._Z6calc31iiPf       --------------------------
	.section	.text._Z6calc31iiPf,"ax",@progbits
	.align	128
        .global         _Z6calc31iiPf
        .type           _Z6calc31iiPf,@function
        .size           _Z6calc31iiPf,(.L_x_54 - _Z6calc31iiPf)
        .other          _Z6calc31iiPf,@"STO_CUDA_ENTRY STV_DEFAULT"
_Z6calc31iiPf:
.text._Z6calc31iiPf:
        /* <DEDUP_REMOVED lines=8> */
[----:B------:R-:W0:Y:S01]  /*0080*/  LDC R9, c[0x0][0x380] ;  /* 0x0000e000ff097b82 */ /* 0x000e220000000800 */
[----:B------:R-:W1:Y:S07]  /*0090*/  LDCU.64 UR4, c[0x0][0x358] ;  /* 0x00006b00ff0477ac */ /* 0x000e6e0008000a00 */
[----:B------:R-:W2:Y:S01]  /*00a0*/  LDC.64 R2, c[0x0][0x388] ;  /* 0x0000e200ff027b82 */ /* 0x000ea20000000a00 */
[----:B0-----:R-:W-:-:S04]  /*00b0*/  IMAD R5, R0, R9, RZ ;  /* 0x0000000900057224 */ /* 0x001fc800078e02ff */
[----:B--2---:R-:W-:-:S05]  /*00c0*/  IMAD.WIDE R2, R5, 0x4, R2 ;  /* 0x0000000405027825 */ /* 0x004fca00078e0202 */
[----:B-1----:R-:W2:Y:S01]  /*00d0*/  LDG.E R7, desc[UR4][R2.64+0x4] ;  /* 0x0000040402077981 */ /* 0x002ea2000c1e1900 */
[----:B------:R-:W-:-:S03]  /*00e0*/  IMAD.WIDE R4, R9, 0x4, R2 ;  /* 0x0000000409047825 */ /* 0x000fc600078e0202 */
[----:B--2---:R-:W-:Y:S04]  /*00f0*/  STG.E desc[UR4][R2.64], R7 ;  /* 0x0000000702007986 */ /* 0x004fe8000c101904 */
[----:B------:R-:W2:Y:S04]  /*0100*/  LDG.E R9, desc[UR4][R4.64+-0x8] ;  /* 0xfffff80404097981 */ /* 0x000ea8000c1e1900 */
[----:B--2---:R-:W-:Y:S01]  /*0110*/  STG.E desc[UR4][R4.64+-0x4], R9 ;  /* 0xfffffc0904007986 */ /* 0x004fe2000c101904 */
[----:B------:R-:W-:Y:S05]  /*0120*/  EXIT ;  /* 0x000000000000794d */ /* 0x000fea0003800000 */
.L_x_21:
        /* <DEDUP_REMOVED lines=13> */
.L_x_54:


//--------------------- .text._Z5calc2iiddPfS_S_  --------------------------
	.section	.text._Z5calc2iiddPfS_S_,"ax",@progbits
	.align	128
        .global         _Z5calc2iiddPfS_S_
        .type           _Z5calc2iiddPfS_S_,@function
        .size           _Z5calc2iiddPfS_S_,(.L_x_49 - _Z5calc2iiddPfS_S_)
        .other          _Z5calc2iiddPfS_S_,@"STO_CUDA_ENTRY STV_DEFAULT"
_Z5calc2iiddPfS_S_:
.text._Z5calc2iiddPfS_S_:
[----:B------:R-:W-:Y:S01]  /*0000*/  LDC R1, c[0x0][0x37c] ;  /* 0x0000df00ff017b82 */ /* 0x000fe20000000800 */
[----:B------:R-:W0:Y:S07]  /*0010*/  S2R R7, SR_TID.Y ;  /* 0x0000000000077919 */ /* 0x000e2e0000002200 */
[----:B------:R-:W1:Y:S01]  /*0020*/  LDC R5, c[0x0][0x360] ;  /* 0x0000d800ff057b82 */ /* 0x000e620000000800 */
[----:B------:R-:W1:Y:S07]  /*0030*/  S2R R4, SR_TID.X ;  /* 0x0000000000047919 */ /* 0x000e6e0000002100 */
[----:B------:R-:W0:Y:S08]  /*0040*/  S2UR UR5, SR_CTAID.Y ;  /* 0x00000000000579c3 */ /* 0x000e300000002600 */
[----:B------:R-:W0:Y:S08]  /*0050*/  LDC R0, c[0x0][0x364] ;  /* 0x0000d900ff007b82 */ /* 0x000e300000000800 */
[----:B------:R-:W1:Y:S08]  /*0060*/  S2UR UR4, SR_CTAID.X ;  /* 0x00000000000479c3 */ /* 0x000e700000002500 */
[----:B------:R-:W2:Y:S01]  /*0070*/  LDC.64 R2, c[0x0][0x380] ;  /* 0x0000e000ff027b82 */ /* 0x000ea20000000a00 */
[----:B0-----:R-:W-:-:S02]  /*0080*/  IMAD R0, R0, UR5, R7 ;  /* 0x0000000500007c24 */ /* 0x001fc4000f8e0207 */
[----:B-1----:R-:W-:-:S03]  /*0090*/  IMAD R5, R5, UR4, R4 ;  /* 0x0000000405057c24 */ /* 0x002fc6000f8e0204 */
[----:B--2---:R-:W-:-:S04]  /*00a0*/  ISETP.GE.AND P0, PT, R0, R3, PT ;  /* 0x000000030000720c */ /* 0x004fc80003f06270 */
[----:B------:R-:W-:-:S13]  /*00b0*/  ISETP.GE.OR P0, PT, R5, R2, P0 ;  /* 0x000000020500720c */ /* 0x000fda0000706670 */
[----:B------:R-:W-:Y:S05]  /*00c0*/  @P0 EXIT ;  /* 0x000000000000094d */ /* 0x000fea0003800000 */
[----:B------:R-:W-:Y:S02]  /*00d0*/  VIADD R3, R3, 0xffffffff ;  /* 0xffffffff03037836 */ /* 0x000fe40000000000 */
[----:B------:R-:W-:-:S03]  /*00e0*/  VIADD R4, R2, 0xffffffff ;  /* 0xffffffff02047836 */ /* 0x000fc60000000000 */
[----:B------:R-:W-:-:S04]  /*00f0*/  ISETP.GE.U32.AND P0, PT, R0, R3, PT ;  /* 0x000000030000720c */ /* 0x000fc80003f06070 */
[----:B------:R-:W-:-:S04]  /*0100*/  ISETP.EQ.OR P0, PT, R0, RZ, P0 ;  /* 0x000000ff0000720c */ /* 0x000fc80000702670 */
[----:B------:R-:W-:-:S04]  /*0110*/  ISETP.LT.OR P0, PT, R5, 0x1, P0 ;  /* 0x000000010500780c */ /* 0x000fc80000701670 */
[----:B------:R-:W-:-:S13]  /*0120*/  ISETP.GE.OR P0, PT, R5, R4, P0 ;  /* 0x000000040500720c */ /* 0x000fda0000706670 */
[----:B------:R-:W-:Y:S05]  /*0130*/  @P0 EXIT ;  /* 0x000000000000094d */ /* 0x000fea0003800000 */
[----:B------:R-:W0:Y:S01]  /*0140*/  LDC.64 R10, c[0x0][0x3a8] ;  /* 0x0000ea00ff0a7b82 */ /* 0x000e220000000a00 */
[----:B------:R-:W1:Y:S01]  /*0150*/  LDCU.64 UR4, c[0x0][0x358] ;  /* 0x00006b00ff0477ac */ /* 0x000e620008000a00 */
[----:B------:R-:W-:-:S04]  /*0160*/  IMAD R5, R0, R2, R5 ;  /* 0x0000000200057224 */ /* 0x000fc800078e0205 */
[C---:B------:R-:W-:Y:S02]  /*0170*/  IMAD.IADD R3, R5.reuse, 0x1, -R2 ;  /* 0x0000000105037824 */ /* 0x040fe400078e0a02 */
[----:B------:R-:W2:Y:S08]  /*0180*/  LDC.64 R18, c[0x0][0x3a0] ;  /* 0x0000e800ff127b82 */ /* 0x000eb00000000a00 */
[----:B------:R-:W3:Y:S01]  /*0190*/  LDC.64 R8, c[0x0][0x388] ;  /* 0x0000e200ff087b82 */ /* 0x000ee20000000a00 */
[----:B0-----:R-:W-:-:S04]  /*01a0*/  IMAD.WIDE R14, R5, 0x4, R10 ;  /* 0x00000004050e7825 */ /* 0x001fc800078e020a */
[----:B------:R-:W-:Y:S01]  /*01b0*/  IMAD.WIDE R10, R3, 0x4, R10 ;  /* 0x00000004030a7825 */ /* 0x000fe200078e020a */
[----:B-1----:R-:W4:Y:S03]  /*01c0*/  LDG.E R0, desc[UR4][R14.64+0x4] ;  /* 0x000004040e007981 */ /* 0x002f26000c1e1900 */
[----:B------:R-:W-:Y:S01]  /*01d0*/  IMAD.WIDE R16, R2, 0x4, R14 ;  /* 0x0000000402107825 */ /* 0x000fe200078e020e */
[----:B------:R-:W5:Y:S01]  /*01e0*/  LDG.E R23, desc[UR4][R10.64] ;  /* 0x000000040a177981 */ /* 0x000f62000c1e1900 */
[----:B------:R-:W0:Y:S02]  /*01f0*/  LDC.64 R2, c[0x0][0x390] ;  /* 0x0000e400ff027b82 */ /* 0x000e240000000a00 */
[----:B--2---:R-:W-:Y:S01]  /*0200*/  IMAD.WIDE R18, R5, 0x4, R18 ;  /* 0x0000000405127825 */ /* 0x004fe200078e0212 */
[----:B------:R-:W4:Y:S04]  /*0210*/  LDG.E R21, desc[UR4][R14.64+-0x4] ;  /* 0xfffffc040e157981 */ /* 0x000f28000c1e1900 */
[----:B------:R-:W5:Y:S04]  /*0220*/  LDG.E R16, desc[UR4][R16.64] ;  /* 0x0000000410107981 */ /* 0x000f68000c1e1900 */
[----:B------:R1:W2:Y:S01]  /*0230*/  LDG.E R4, desc[UR4][R18.64] ;  /* 0x0000000412047981 */ /* 0x0002a2000c1e1900 */
[----:B---3--:R-:W-:-:S02]  /*0240*/  DMUL R8, R8, R8 ;  /* 0x0000000808087228 */ /* 0x008fc40000000000 */
[----:B0-----:R-:W-:-:S08]  /*0250*/  DMUL R2, R2, R2 ;  /* 0x0000000202027228 */ /* 0x001fd00000000000 */
[----:B------:R-:W-:-:S08]  /*0260*/  DADD R6, R2, R8 ;  /* 0x0000000002067229 */ /* 0x000fd00000000008 */
[----:B------:R-:W-:-:S06]  /*0270*/  DADD R6, R6, R6 ;  /* 0x0000000006067229 */ /* 0x000fcc0000000006 */
[----:B------:R-:W1:Y:S01]  /*0280*/  MUFU.RCP64H R13, R7 ;  /* 0x00000007000d7308 */ /* 0x000e620000001800 */
[----:B------:R-:W-:-:S06]  /*0290*/  IMAD.MOV.U32 R12, RZ, RZ, 0x1 ;  /* 0x00000001ff0c7424 */ /* 0x000fcc00078e00ff */
[----:B-1----:R-:W-:-:S08]  /*02a0*/  DFMA R18, -R6, R12, 1 ;  /* 0x3ff000000612742b */ /* 0x002fd0000000010c */
[----:B------:R-:W-:-:S08]  /*02b0*/  DFMA R18, R18, R18, R18 ;  /* 0x000000121212722b */ /* 0x000fd00000000012 */
[----:B------:R-:W-:-:S08]  /*02c0*/  DFMA R18, R12, R18, R12 ;  /* 0x000000120c12722b */ /* 0x000fd0000000000c */
[----:B------:R-:W-:-:S08]  /*02d0*/  DFMA R12, -R6, R18, 1 ;  /* 0x3ff00000060c742b */ /* 0x000fd00000000112 */
[----:B------:R-:W-:Y:S01]  /*02e0*/  DFMA R12, R18, R12, R18 ;  /* 0x0000000c120c722b */ /* 0x000fe20000000012 */
[----:B------:R-:W-:Y:S01]  /*02f0*/  BSSY.RECONVERGENT B0, `(.L_x_22) ;  /* 0x0000015000007945 */ /* 0x000fe20003800200 */
[----:B-----5:R-:W-:-:S04]  /*0300*/  FADD R23, R16, R23 ;  /* 0x0000001710177221 */ /* 0x020fc80000000000 */
[----:B------:R-:W0:Y:S01]  /*0310*/  F2F.F64.F32 R16, R23 ;  /* 0x0000001700107310 */ /* 0x000e220000201800 */
[----:B----4-:R-:W-:-:S07]  /*0320*/  FADD R0, R0, R21 ;  /* 0x0000001500007221 */ /* 0x010fce0000000000 */
[----:B--2---:R-:W1:Y:S08]  /*0330*/  F2F.F64.F32 R10, R4 ;  /* 0x00000004000a7310 */ /* 0x004e700000201800 */
[----:B------:R-:W2:Y:S01]  /*0340*/  F2F.F64.F32 R14, R0 ;  /* 0x00000000000e7310 */ /* 0x000ea20000201800 */
[C---:B0-----:R-:W-:Y:S02]  /*0350*/  DMUL R16, R8.reuse, R16 ;  /* 0x0000001008107228 */ /* 0x041fe40000000000 */
[----:B-1----:R-:W-:-:S06]  /*0360*/  DMUL R10, R8, R10 ;  /* 0x0000000a080a7228 */ /* 0x002fcc0000000000 */
[----:B--2---:R-:W-:-:S08]  /*0370*/  DFMA R8, R2, R14, R16 ;  /* 0x0000000e0208722b */ /* 0x004fd00000000010 */
[----:B------:R-:W-:-:S08]  /*0380*/  DFMA R8, -R2, R10, R8 ;  /* 0x0000000a0208722b */ /* 0x000fd00000000108 */
[----:B------:R-:W-:-:S08]  /*0390*/  DMUL R2, R8, R12 ;  /* 0x0000000c08027228 */ /* 0x000fd00000000000 */
[----:B------:R-:W-:-:S08]  /*03a0*/  DFMA R10, -R6, R2, R8 ;  /* 0x00000002060a722b */ /* 0x000fd00000000108 */
[----:B------:R-:W-:Y:S01]  /*03b0*/  DFMA R2, R12, R10, R2 ;  /* 0x0000000a0c02722b */ /* 0x000fe20000000002 */
[----:B------:R-:W-:-:S09]  /*03c0*/  FSETP.GEU.AND P1, PT, |R9|, 6.5827683646048100446e-37, PT ;  /* 0x036000000900780b */ /* 0x000fd20003f2e200 */
[----:B------:R-:W-:-:S05]  /*03d0*/  FFMA R0, RZ, R7, R3 ;  /* 0x00000007ff007223 */ /* 0x000fca0000000003 */
[----:B------:R-:W-:-:S13]  /*03e0*/  FSETP.GT.AND P0, PT, |R0|, 1.469367938527859385e-39, PT ;  /* 0x001000000000780b */ /* 0x000fda0003f04200 */
[----:B------:R-:W-:Y:S05]  /*03f0*/  @P0 BRA P1, `(.L_x_23) ;  /* 0x0000000000100947 */ /* 0x000fea0000800000 */
[----:B------:R-:W-:-:S07]  /*0400*/  MOV R0, 0x420 ;  /* 0x0000042000007802 */ /* 0x000fce0000000f00 */
[----:B------:R-:W-:Y:S05]  /*0410*/  CALL.REL.NOINC `($__internal_1_$__cuda_sm20_div_rn_f64_full) ;  /* 0x0000000000207944 */ /* 0x000fea0003c00000 */
[----:B------:R-:W-:Y:S02]  /*0420*/  IMAD.MOV.U32 R2, RZ, RZ, R12 ;  /* 0x000000ffff027224 */ /* 0x000fe400078e000c */
[----:B------:R-:W-:-:S07]  /*0430*/  IMAD.MOV.U32 R3, RZ, RZ, R13 ;  /* 0x000000ffff037224 */ /* 0x000fce00078e000d */
.L_x_23:
[----:B------:R-:W-:Y:S05]  /*0440*/  BSYNC.RECONVERGENT B0 ;  /* 0x0000000000007941 */ /* 0x000fea0003800200 */
.L_x_22:
[----:B------:R-:W0:Y:S01]  /*0450*/  LDC.64 R6, c[0x0][0x398] ;  /* 0x0000e600ff067b82 */ /* 0x000e220000000a00 */
[----:B------:R-:W1:Y:S01]  /*0460*/  F2F.F32.F64 R3, R2 ;  /* 0x0000000200037310 */ /* 0x000e620000301000 */
[----:B0-----:R-:W-:-:S05]  /*0470*/  IMAD.WIDE R4, R5, 0x4, R6 ;  /* 0x0000000405047825 */ /* 0x001fca00078e0206 */
[----:B-1----:R-:W-:Y:S01]  /*0480*/  STG.E desc[UR4][R4.64], R3 ;  /* 0x0000000304007986 */ /* 0x002fe2000c101904 */
[----:B------:R-:W-:Y:S05]  /*0490*/  EXIT ;  /* 0x000000000000794d */ /* 0x000fea0003800000 */
        .weak           $__internal_1_$__cuda_sm20_div_rn_f64_full
        .type           $__internal_1_$__cuda_sm20_div_rn_f64_full,@function
        .size           $__internal_1_$__cuda_sm20_div_rn_f64_full,(.L_x_49 - $__internal_1_$__cuda_sm20_div_rn_f64_full)
$__internal_1_$__cuda_sm20_div_rn_f64_full:
[C---:B------:R-:W-:Y:S01]  /*04a0*/  FSETP.GEU.AND P0, PT, |R7|.reuse, 1.469367938527859385e-39, PT ;  /* 0x001000000700780b */ /* 0x040fe20003f0e200 */
[----:B------:R-:W-:Y:S01]  /*04b0*/  IMAD.MOV.U32 R14, RZ, RZ, 0x1 ;  /* 0x00000001ff0e7424 */ /* 0x000fe200078e00ff */
[----:B------:R-:W-:Y:S01]  /*04c0*/  LOP3.LUT R2, R7, 0x800fffff, RZ, 0xc0, !PT ;  /* 0x800fffff07027812 */ /* 0x000fe200078ec0ff */
[----:B------:R-:W-:Y:S01]  /*04d0*/  IMAD.MOV.U32 R12, RZ, RZ, 0x1ca00000 ;  /* 0x1ca00000ff0c7424 */ /* 0x000fe200078e00ff */
[C---:B------:R-:W-:Y:S01]  /*04e0*/  FSETP.GEU.AND P2, PT, |R9|.reuse, 1.469367938527859385e-39, PT ;  /* 0x001000000900780b */ /* 0x040fe20003f4e200 */
[----:B------:R-:W-:Y:S01]  /*04f0*/  BSSY.RECONVERGENT B1, `(.L_x_24) ;  /* 0x0000053000017945 */ /* 0x000fe20003800200 */
[----:B------:R-:W-:Y:S01]  /*0500*/  LOP3.LUT R3, R2, 0x3ff00000, RZ, 0xfc, !PT ;  /* 0x3ff0000002037812 */ /* 0x000fe200078efcff */
[----:B------:R-:W-:Y:S01]  /*0510*/  IMAD.MOV.U32 R2, RZ, RZ, R6 ;  /* 0x000000ffff027224 */ /* 0x000fe200078e0006 */
[----:B------:R-:W-:Y:S02]  /*0520*/  LOP3.LUT R4, R9, 0x7ff00000, RZ, 0xc0, !PT ;  /* 0x7ff0000009047812 */ /* 0x000fe400078ec0ff */
[----:B------:R-:W-:-:S03]  /*0530*/  LOP3.LUT R13, R7, 0x7ff00000, RZ, 0xc0, !PT ;  /* 0x7ff00000070d7812 */ /* 0x000fc600078ec0ff */
[----:B------:R-:W-:Y:S01]  /*0540*/  @!P0 DMUL R2, R6, 8.98846567431157953865e+307 ;  /* 0x7fe0000006028828 */ /* 0x000fe20000000000 */
[C---:B------:R-:W-:Y:S01]  /*0550*/  ISETP.GE.U32.AND P1, PT, R4.reuse, R13, PT ;  /* 0x0000000d0400720c */ /* 0x040fe20003f26070 */
[----:B------:R-:W-:Y:S02]  /*0560*/  IMAD.MOV.U32 R21, RZ, RZ, R4 ;  /* 0x000000ffff157224 */ /* 0x000fe400078e0004 */
[----:B------:R-:W-:Y:S01]  /*0570*/  @!P2 LOP3.LUT R17, R7, 0x7ff00000, RZ, 0xc0, !PT ;  /* 0x7ff000000711a812 */ /* 0x000fe200078ec0ff */
[----:B------:R-:W-:Y:S01]  /*0580*/  @!P2 IMAD.MOV.U32 R16, RZ, RZ, RZ ;  /* 0x000000ffff10a224 */ /* 0x000fe200078e00ff */
[----:B------:R-:W0:Y:S01]  /*0590*/  MUFU.RCP64H R15, R3 ;  /* 0x00000003000f7308 */ /* 0x000e220000001800 */
[----:B------:R-:W-:Y:S01]  /*05a0*/  IMAD.MOV.U32 R20, RZ, RZ, R13 ;  /* 0x000000ffff147224 */ /* 0x000fe200078e000d */
[----:B------:R-:W-:Y:S02]  /*05b0*/  @!P2 ISETP.GE.U32.AND P3, PT, R4, R17, PT ;  /* 0x000000110400a20c */ /* 0x000fe40003f66070 */
[----:B------:R-:W-:-:S02]  /*05c0*/  @!P0 LOP3.LUT R20, R3, 0x7ff00000, RZ, 0xc0, !PT ;  /* 0x7ff0000003148812 */ /* 0x000fc400078ec0ff */
[----:B------:R-:W-:-:S03]  /*05d0*/  @!P2 SEL R17, R12, 0x63400000, !P3 ;  /* 0x634000000c11a807 */ /* 0x000fc60005800000 */
[----:B------:R-:W-:Y:S01]  /*05e0*/  VIADD R22, R20, 0xffffffff ;  /* 0xffffffff14167836 */ /* 0x000fe20000000000 */
[----:B------:R-:W-:-:S04]  /*05f0*/  @!P2 LOP3.LUT R17, R17, 0x80000000, R9, 0xf8, !PT ;  /* 0x800000001111a812 */ /* 0x000fc800078ef809 */
[----:B------:R-:W-:Y:S01]  /*0600*/  @!P2 LOP3.LUT R17, R17, 0x100000, RZ, 0xfc, !PT ;  /* 0x001000001111a812 */ /* 0x000fe200078efcff */
[----:B0-----:R-:W-:-:S08]  /*0610*/  DFMA R10, R14, -R2, 1 ;  /* 0x3ff000000e0a742b */ /* 0x001fd00000000802 */
[----:B------:R-:W-:-:S08]  /*0620*/  DFMA R10, R10, R10, R10 ;  /* 0x0000000a0a0a722b */ /* 0x000fd0000000000a */
[----:B------:R-:W-:Y:S01]  /*0630*/  DFMA R14, R14, R10, R14 ;  /* 0x0000000a0e0e722b */ /* 0x000fe2000000000e */
[----:B------:R-:W-:Y:S01]  /*0640*/  SEL R11, R12, 0x63400000, !P1 ;  /* 0x634000000c0b7807 */ /* 0x000fe20004800000 */
[----:B------:R-:W-:-:S03]  /*0650*/  IMAD.MOV.U32 R10, RZ, RZ, R8 ;  /* 0x000000ffff0a7224 */ /* 0x000fc600078e0008 */
[----:B------:R-:W-:-:S03]  /*0660*/  LOP3.LUT R11, R11, 0x800fffff, R9, 0xf8, !PT ;  /* 0x800fffff0b0b7812 */ /* 0x000fc600078ef809 */
[----:B------:R-:W-:-:S03]  /*0670*/  DFMA R18, R14, -R2, 1 ;  /* 0x3ff000000e12742b */ /* 0x000fc60000000802 */
[----:B------:R-:W-:-:S05]  /*0680*/  @!P2 DFMA R10, R10, 2, -R16 ;  /* 0x400000000a0aa82b */ /* 0x000fca0000000810 */
[----:B------:R-:W-:-:S05]  /*0690*/  DFMA R14, R14, R18, R14 ;  /* 0x000000120e0e722b */ /* 0x000fca000000000e */
[----:B------:R-:W-:-:S03]  /*06a0*/  @!P2 LOP3.LUT R21, R11, 0x7ff00000, RZ, 0xc0, !PT ;  /* 0x7ff000000b15a812 */ /* 0x000fc600078ec0ff */
[----:B------:R-:W-:Y:S02]  /*06b0*/  DMUL R16, R14, R10 ;  /* 0x0000000a0e107228 */ /* 0x000fe40000000000 */
[----:B------:R-:W-:-:S05]  /*06c0*/  VIADD R13, R21, 0xffffffff ;  /* 0xffffffff150d7836 */ /* 0x000fca0000000000 */
[----:B------:R-:W-:Y:S01]  /*06d0*/  ISETP.GT.U32.AND P0, PT, R13, 0x7feffffe, PT ;  /* 0x7feffffe0d00780c */ /* 0x000fe20003f04070 */
[----:B------:R-:W-:-:S03]  /*06e0*/  DFMA R18, R16, -R2, R10 ;  /* 0x800000021012722b */ /* 0x000fc6000000000a */
[----:B------:R-:W-:-:S05]  /*06f0*/  ISETP.GT.U32.OR P0, PT, R22, 0x7feffffe, P0 ;  /* 0x7feffffe1600780c */ /* 0x000fca0000704470 */
[----:B------:R-:W-:-:S08]  /*0700*/  DFMA R14, R14, R18, R16 ;  /* 0x000000120e0e722b */ /* 0x000fd00000000010 */
[----:B------:R-:W-:Y:S05]  /*0710*/  @P0 BRA `(.L_x_25) ;  /* 0x00000000006c0947 */ /* 0x000fea0003800000 */
[----:B------:R-:W-:-:S04]  /*0720*/  LOP3.LUT R9, R7, 0x7ff00000, RZ, 0xc0, !PT ;  /* 0x7ff0000007097812 */ /* 0x000fc800078ec0ff */
[CC--:B------:R-:W-:Y:S02]  /*0730*/  VIADDMNMX R8, R4.reuse, -R9.reuse, 0xb9600000, !PT ;  /* 0xb960000004087446 */ /* 0x0c0fe40007800909 */
[----:B------:R-:W-:Y:S02]  /*0740*/  ISETP.GE.U32.AND P0, PT, R4, R9, PT ;  /* 0x000000090400720c */ /* 0x000fe40003f06070 */
[----:B------:R-:W-:Y:S02]  /*0750*/  VIMNMX R8, PT, PT, R8, 0x46a00000, PT ;  /* 0x46a0000008087848 */ /* 0x000fe40003fe0100 */
[----:B------:R-:W-:-:S05]  /*0760*/  SEL R9, R12, 0x63400000, !P0 ;  /* 0x634000000c097807 */ /* 0x000fca0004000000 */
[----:B------:R-:W-:Y:S02]  /*0770*/  IMAD.IADD R4, R8, 0x1, -R9 ;  /* 0x0000000108047824 */ /* 0x000fe400078e0a09 */
[----:B------:R-:W-:Y:S02]  /*0780*/  IMAD.MOV.U32 R8, RZ, RZ, RZ ;  /* 0x000000ffff087224 */ /* 0x000fe400078e00ff */
[----:B------:R-:W-:-:S06]  /*0790*/  VIADD R9, R4, 0x7fe00000 ;  /* 0x7fe0000004097836 */ /* 0x000fcc0000000000 */
[----:B------:R-:W-:-:S10]  /*07a0*/  DMUL R12, R14, R8 ;  /* 0x000000080e0c7228 */ /* 0x000fd40000000000 */
[----:B------:R-:W-:-:S13]  /*07b0*/  FSETP.GTU.AND P0, PT, |R13|, 1.469367938527859385e-39, PT ;  /* 0x001000000d00780b */ /* 0x000fda0003f0c200 */
[----:B------:R-:W-:Y:S05]  /*07c0*/  @P0 BRA `(.L_x_26) ;  /* 0x0000000000940947 */ /* 0x000fea0003800000 */
[----:B------:R-:W-:Y:S01]  /*07d0*/  DFMA R2, R14, -R2, R10 ;  /* 0x800000020e02722b */ /* 0x000fe2000000000a */
[----:B------:R-:W-:-:S09]  /*07e0*/  IMAD.MOV.U32 R8, RZ, RZ, RZ ;  /* 0x000000ffff087224 */ /* 0x000fd200078e00ff */
[C---:B------:R-:W-:Y:S02]  /*07f0*/  FSETP.NEU.AND P0, PT, R3.reuse, RZ, PT ;  /* 0x000000ff0300720b */ /* 0x040fe40003f0d000 */
[----:B------:R-:W-:-:S04]  /*0800*/  LOP3.LUT R7, R3, 0x80000000, R7, 0x48, !PT ;  /* 0x8000000003077812 */ /* 0x000fc800078e4807 */
[----:B------:R-:W-:-:S07]  /*0810*/  LOP3.LUT R9, R7, R9, RZ, 0xfc, !PT ;  /* 0x0000000907097212 */ /* 0x000fce00078efcff */
[----:B------:R-:W-:Y:S05]  /*0820*/  @!P0 BRA `(.L_x_26) ;  /* 0x00000000007c8947 */ /* 0x000fea0003800000 */
[----:B------:R-:W-:Y:S01]  /*0830*/  IMAD.MOV R3, RZ, RZ, -R4 ;  /* 0x000000ffff037224 */ /* 0x000fe200078e0a04 */
[----:B------:R-:W-:Y:S01]  /*0840*/  DMUL.RP R8, R14, R8 ;  /* 0x000000080e087228 */ /* 0x000fe20000008000 */
[----:B------:R-:W-:-:S06]  /*0850*/  IMAD.MOV.U32 R2, RZ, RZ, RZ ;  /* 0x000000ffff027224 */ /* 0x000fcc00078e00ff */
[----:B------:R-:W-:-:S03]  /*0860*/  DFMA R2, R12, -R2, R14 ;  /* 0x800000020c02722b */ /* 0x000fc6000000000e */
[----:B------:R-:W-:-:S03]  /*0870*/  LOP3.LUT R7, R9, R7, RZ, 0x3c, !PT ;  /* 0x0000000709077212 */ /* 0x000fc600078e3cff */
[----:B------:R-:W-:-:S04]  /*0880*/  IADD3 R2, PT, PT, -R4, -0x43300000, RZ ;  /* 0xbcd0000004027810 */ /* 0x000fc80007ffe1ff */
[----:B------:R-:W-:-:S04]  /*0890*/  FSETP.NEU.AND P0, PT, |R3|, R2, PT ;  /* 0x000000020300720b */ /* 0x000fc80003f0d200 */
[----:B------:R-:W-:Y:S02]  /*08a0*/  FSEL R12, R8, R12, !P0 ;  /* 0x0000000c080c7208 */ /* 0x000fe40004000000 */
[----:B------:R-:W-:Y:S01]  /*08b0*/  FSEL R13, R7, R13, !P0 ;  /* 0x0000000d070d7208 */ /* 0x000fe20004000000 */
[----:B------:R-:W-:Y:S06]  /*08c0*/  BRA `(.L_x_26) ;  /* 0x0000000000547947 */ /* 0x000fec0003800000 */
.L_x_25:
[----:B------:R-:W-:-:S14]  /*08d0*/  DSETP.NAN.AND P0, PT, R8, R8, PT ;  /* 0x000000080800722a */ /* 0x000fdc0003f08000 */
[----:B------:R-:W-:Y:S05]  /*08e0*/  @P0 BRA `(.L_x_27) ;  /* 0x0000000000440947 */ /* 0x000fea0003800000 */
[----:B------:R-:W-:-:S14]  /*08f0*/  DSETP.NAN.AND P0, PT, R6, R6, PT ;  /* 0x000000060600722a */ /* 0x000fdc0003f08000 */
[----:B------:R-:W-:Y:S05]  /*0900*/  @P0 BRA `(.L_x_28) ;  /* 0x0000000000300947 */ /* 0x000fea0003800000 */
[----:B------:R-:W-:Y:S01]  /*0910*/  ISETP.NE.AND P0, PT, R21, R20, PT ;  /* 0x000000141500720c */ /* 0x000fe20003f05270 */
[----:B------:R-:W-:Y:S02]  /*0920*/  IMAD.MOV.U32 R12, RZ, RZ, 0x0 ;  /* 0x00000000ff0c7424 */ /* 0x000fe400078e00ff */
[----:B------:R-:W-:-:S10]  /*0930*/  IMAD.MOV.U32 R13, RZ, RZ, -0x80000 ;  /* 0xfff80000ff0d7424 */ /* 0x000fd400078e00ff */
[----:B------:R-:W-:Y:S05]  /*0940*/  @!P0 BRA `(.L_x_26) ;  /* 0x0000000000348947 */ /* 0x000fea0003800000 */
[----:B------:R-:W-:Y:S02]  /*0950*/  ISETP.NE.AND P0, PT, R21, 0x7ff00000, PT ;  /* 0x7ff000001500780c */ /* 0x000fe40003f05270 */
[----:B------:R-:W-:Y:S02]  /*0960*/  LOP3.LUT R13, R9, 0x80000000, R7, 0x48, !PT ;  /* 0x80000000090d7812 */ /* 0x000fe400078e4807 */
[----:B------:R-:W-:-:S13]  /*0970*/  ISETP.EQ.OR P0, PT, R20, RZ, !P0 ;  /* 0x000000ff1400720c */ /* 0x000fda0004702670 */
[----:B------:R-:W-:Y:S01]  /*0980*/  @P0 LOP3.LUT R2, R13, 0x7ff00000, RZ, 0xfc, !PT ;  /* 0x7ff000000d020812 */ /* 0x000fe200078efcff */
[----:B------:R-:W-:Y:S02]  /*0990*/  @!P0 IMAD.MOV.U32 R12, RZ, RZ, RZ ;  /* 0x000000ffff0c8224 */ /* 0x000fe400078e00ff */
[----:B------:R-:W-:Y:S02]  /*09a0*/  @P0 IMAD.MOV.U32 R12, RZ, RZ, RZ ;  /* 0x000000ffff0c0224 */ /* 0x000fe400078e00ff */
[----:B------:R-:W-:Y:S01]  /*09b0*/  @P0 IMAD.MOV.U32 R13, RZ, RZ, R2 ;  /* 0x000000ffff0d0224 */ /* 0x000fe200078e0002 */
[----:B------:R-:W-:Y:S06]  /*09c0*/  BRA `(.L_x_26) ;  /* 0x0000000000147947 */ /* 0x000fec0003800000 */
.L_x_28:
[----:B------:R-:W-:Y:S01]  /*09d0*/  LOP3.LUT R13, R7, 0x80000, RZ, 0xfc, !PT ;  /* 0x00080000070d7812 */ /* 0x000fe200078efcff */
[----:B------:R-:W-:Y:S01]  /*09e0*/  IMAD.MOV.U32 R12, RZ, RZ, R6 ;  /* 0x000000ffff0c7224 */ /* 0x000fe200078e0006 */
[----:B------:R-:W-:Y:S06]  /*09f0*/  BRA `(.L_x_26) ;  /* 0x0000000000087947 */ /* 0x000fec0003800000 */
.L_x_27:
[----:B------:R-:W-:Y:S01]  /*0a00*/  LOP3.LUT R13, R9, 0x80000, RZ, 0xfc, !PT ;  /* 0x00080000090d7812 */ /* 0x000fe200078efcff */
[----:B------:R-:W-:-:S07]  /*0a10*/  IMAD.MOV.U32 R12, RZ, RZ, R8 ;  /* 0x000000ffff0c7224 */ /* 0x000fce00078e0008 */
.L_x_26:
[----:B------:R-:W-:Y:S05]  /*0a20*/  BSYNC.RECONVERGENT B1 ;  /* 0x0000000000017941 */ /* 0x000fea0003800200 */
.L_x_24:
[----:B------:R-:W-:Y:S02]  /*0a30*/  IMAD.MOV.U32 R2, RZ, RZ, R0 ;  /* 0x000000ffff027224 */ /* 0x000fe400078e0000 */
[----:B------:R-:W-:-:S04]  /*0a40*/  IMAD.MOV.U32 R3, RZ, RZ, 0x0 ;  /* 0x00000000ff037424 */ /* 0x000fc800078e00ff */
[----:B------:R-:W-:Y:S05]  /*0a50*/  RET.REL.NODEC R2 `(_Z5calc2iiddPfS_S_) ;  /* 0xfffffff402687950 */ /* 0x000fea0003c3ffff */
.L_x_29:
        /* <DEDUP_REMOVED lines=10> */
.L_x_49:


//--------------------- .text._Z5calc1iiddddPfS_S_ --------------------------
	.section	.text._Z5calc1iiddddPfS_S_,"ax",@progbits
	.align	128
        .global         _Z5calc1iiddddPfS_S_
        .type           _Z5calc1iiddddPfS_S_,@function
        .size           _Z5calc1iiddddPfS_S_,(.L_x_51 - _Z5calc1iiddddPfS_S_)
        .other          _Z5calc1iiddddPfS_S_,@"STO_CUDA_ENTRY STV_DEFAULT"
_Z5calc1iiddddPfS_S_:
.text._Z5calc1iiddddPfS_S_:
[----:B------:R-:W-:Y:S01]  /*0000*/  LDC R1, c[0x0][0x37c] ;  /* 0x0000df00ff017b82 */ /* 0x000fe20000000800 */
[----:B------:R-:W0:Y:S07]  /*0010*/  S2R R2, SR_TID.Y ;  /* 0x0000000000027919 */ /* 0x000e2e0000002200 */
[----:B------:R-:W1:Y:S01]  /*0020*/  LDC R0, c[0x0][0x360] ;  /* 0x0000d800ff007b82 */ /* 0x000e620000000800 */
[----:B------:R-:W2:Y:S01]  /*0030*/  LDCU.64 UR6, c[0x0][0x380] ;  /* 0x00007000ff0677ac */ /* 0x000ea20008000a00 */
[----:B------:R-:W1:Y:S06]  /*0040*/  S2R R5, SR_TID.X ;  /* 0x0000000000057919 */ /* 0x000e6c0000002100 */
[----:B------:R-:W0:Y:S08]  /*0050*/  S2UR UR5, SR_CTAID.Y ;  /* 0x00000000000579c3 */ /* 0x000e300000002600 */
[----:B------:R-:W0:Y:S08]  /*0060*/  LDC R3, c[0x0][0x364] ;  /* 0x0000d900ff037b82 */ /* 0x000e300000000800 */
[----:B------:R-:W1:Y:S01]  /*0070*/  S2UR UR4, SR_CTAID.X ;  /* 0x00000000000479c3 */ /* 0x000e620000002500 */
[----:B0-----:R-:W-:-:S05]  /*0080*/  IMAD R3, R3, UR5, R2 ;  /* 0x0000000503037c24 */ /* 0x001fca000f8e0202 */
[----:B--2---:R-:W-:Y:S01]  /*0090*/  ISETP.GE.AND P0, PT, R3, UR7, PT ;  /* 0x0000000703007c0c */ /* 0x004fe2000bf06270 */
[----:B-1----:R-:W-:-:S05]  /*00a0*/  IMAD R0, R0, UR4, R5 ;  /* 0x0000000400007c24 */ /* 0x002fca000f8e0205 */
[----:B------:R-:W-:-:S13]  /*00b0*/  ISETP.GE.OR P0, PT, R0, UR6, P0 ;  /* 0x0000000600007c0c */ /* 0x000fda0008706670 */
[----:B------:R-:W-:Y:S05]  /*00c0*/  @P0 EXIT ;  /* 0x000000000000094d */ /* 0x000fea0003800000 */
[----:B------:R-:W-:-:S06]  /*00d0*/  UIADD3 UR4, UPT, UPT, UR7, -0x1, URZ ;  /* 0xffffffff07047890 */ /* 0x000fcc000fffe0ff */
[----:B------:R-:W-:Y:S01]  /*00e0*/  ISETP.GE.U32.AND P0, PT, R3, UR4, PT ;  /* 0x0000000403007c0c */ /* 0x000fe2000bf06070 */
[----:B------:R-:W-:-:S03]  /*00f0*/  UIADD3 UR4, UPT, UPT, UR6, -0x1, URZ ;  /* 0xffffffff06047890 */ /* 0x000fc6000fffe0ff */
[----:B------:R-:W-:-:S04]  /*0100*/  ISETP.EQ.OR P0, PT, R3, RZ, P0 ;  /* 0x000000ff0300720c */ /* 0x000fc80000702670 */
[----:B------:R-:W-:-:S04]  /*0110*/  ISETP.LT.OR P0, PT, R0, 0x1, P0 ;  /* 0x000000010000780c */ /* 0x000fc80000701670 */
[----:B------:R-:W-:Y:S01]  /*0120*/  ISETP.GE.OR P0, PT, R0, UR4, P0 ;  /* 0x0000000400007c0c */ /* 0x000fe20008706670 */
[----:B------:R-:W-:-:S12]  /*0130*/  IMAD R0, R3, UR6, R0 ;  /* 0x0000000603007c24 */ /* 0x000fd8000f8e0200 */
[----:B------:R-:W-:Y:S05]  /*0140*/  @P0 EXIT ;  /* 0x000000000000094d */ /* 0x000fea0003800000 */
[----:B------:R-:W0:Y:S01]  /*0150*/  LDC R6, c[0x0][0x39c] ;  /* 0x0000e700ff067b82 */ /* 0x000e220000000800 */
[----:B------:R-:W1:Y:S07]  /*0160*/  LDCU.64 UR4, c[0x0][0x358] ;  /* 0x00006b00ff0477ac */ /* 0x000e6e0008000a00 */
[----:B------:R-:W2:Y:S01]  /*0170*/  LDC.64 R26, c[0x0][0x398] ;  /* 0x0000e600ff1a7b82 */ /* 0x000ea20000000a00 */
[----:B0-----:R-:W2:Y:S01]  /*0180*/  MUFU.RCP64H R3, R6 ;  /* 0x0000000600037308 */ /* 0x001ea20000001800 */
[----:B------:R-:W-:-:S05]  /*0190*/  VIADD R2, R6, 0x300402 ;  /* 0x0030040206027836 */ /* 0x000fca0000000000 */
[----:B------:R-:W-:Y:S01]  /*01a0*/  FSETP.GEU.AND P0, PT, |R2|, 5.8789094863358348022e-39, PT ;  /* 0x004004020200780b */ /* 0x000fe20003f0e200 */
[----:B--2---:R-:W-:-:S08]  /*01b0*/  DFMA R4, R2, -R26, 1 ;  /* 0x3ff000000204742b */ /* 0x004fd0000000081a */
[----:B------:R-:W-:-:S08]  /*01c0*/  DFMA R4, R4, R4, R4 ;  /* 0x000000040404722b */ /* 0x000fd00000000004 */
[----:B------:R-:W-:-:S08]  /*01d0*/  DFMA R4, R2, R4, R2 ;  /* 0x000000040204722b */ /* 0x000fd00000000002 */
[----:B------:R-:W-:-:S08]  /*01e0*/  DFMA R26, R4, -R26, 1 ;  /* 0x3ff00000041a742b */ /* 0x000fd0000000081a */
[----:B------:R-:W-:Y:S01]  /*01f0*/  DFMA R26, R4, R26, R4 ;  /* 0x0000001a041a722b */ /* 0x000fe20000000004 */
[----:B-1----:R-:W-:Y:S10]  /*0200*/  @P0 BRA `(.L_x_30) ;  /* 0x0000000000100947 */ /* 0x002ff40003800000 */
[----:B------:R-:W-:-:S05]  /*0210*/  LOP3.LUT R2, R6, 0x7fffffff, RZ, 0xc0, !PT ;  /* 0x7fffffff06027812 */ /* 0x000fca00078ec0ff */
[----:B------:R-:W-:Y:S01]  /*0220*/  VIADD R3, R2, 0xfff00000 ;  /* 0xfff0000002037836 */ /* 0x000fe20000000000 */
[----:B------:R-:W-:-:S07]  /*0230*/  MOV R2, 0x250 ;  /* 0x0000025000027802 */ /* 0x000fce0000000f00 */
[----:B------:R-:W-:Y:S05]  /*0240*/  CALL.REL.NOINC `($__internal_2_$__cuda_sm20_dblrcp_rn_slowpath_v3) ;  /* 0x0000000800287944 */ /* 0x000fea0003c00000 */
.L_x_30:
[----:B------:R-:W0:Y:S08]  /*0250*/  LDC.64 R24, c[0x0][0x3a8] ;  /* 0x0000ea00ff187b82 */ /* 0x000e300000000a00 */
[----:B------:R-:W1:Y:S01]  /*0260*/  LDC.64 R22, c[0x0][0x388] ;  /* 0x0000e200ff167b82 */ /* 0x000e620000000a00 */
[----:B0-----:R-:W-:-:S05]  /*0270*/  IMAD.WIDE R24, R0, 0x4, R24 ;  /* 0x0000000400187825 */ /* 0x001fca00078e0218 */
[----:B------:R-:W2:Y:S04]  /*0280*/  LDG.E R6, desc[UR4][R24.64+0x4] ;  /* 0x0000040418067981 */ /* 0x000ea8000c1e1900 */
[----:B------:R-:W2:Y:S01]  /*0290*/  LDG.E R7, desc[UR4][R24.64+-0x4] ;  /* 0xfffffc0418077981 */ /* 0x000ea2000c1e1900 */
[----:B-1----:R-:W-:Y:S01]  /*02a0*/  DADD R22, R22, R22 ;  /* 0x0000000016167229 */ /* 0x002fe20000000016 */
[----:B------:R-:W-:Y:S01]  /*02b0*/  IMAD.MOV.U32 R2, RZ, RZ, 0x1 ;  /* 0x00000001ff027424 */ /* 0x000fe200078e00ff */
[----:B------:R-:W-:Y:S04]  /*02c0*/  BSSY.RECONVERGENT B0, `(.L_x_31) ;  /* 0x0000016000007945 */ /* 0x000fe80003800200 */
[----:B------:R-:W0:Y:S02]  /*02d0*/  MUFU.RCP64H R3, R23 ;  /* 0x0000001700037308 */ /* 0x000e240000001800 */
[----:B0-----:R-:W-:-:S08]  /*02e0*/  DFMA R4, -R22, R2, 1 ;  /* 0x3ff000001604742b */ /* 0x001fd00000000102 */
[----:B------:R-:W-:-:S08]  /*02f0*/  DFMA R4, R4, R4, R4 ;  /* 0x000000040404722b */ /* 0x000fd00000000004 */
[----:B------:R-:W-:-:S08]  /*0300*/  DFMA R4, R2, R4, R2 ;  /* 0x000000040204722b */ /* 0x000fd00000000002 */
[----:B------:R-:W-:-:S08]  /*0310*/  DFMA R2, -R22, R4, 1 ;  /* 0x3ff000001602742b */ /* 0x000fd00000000104 */
[----:B------:R-:W-:Y:S01]  /*0320*/  DFMA R2, R4, R2, R4 ;  /* 0x000000020402722b */ /* 0x000fe20000000004 */
[----:B--2---:R-:W-:-:S06]  /*0330*/  FADD R12, R6, -R7 ;  /* 0x80000007060c7221 */ /* 0x004fcc0000000000 */
[----:B------:R-:W0:Y:S02]  /*0340*/  F2F.F64.F32 R12, R12 ;  /* 0x0000000c000c7310 */ /* 0x000e240000201800 */
[----:B0-----:R-:W-:Y:S01]  /*0350*/  DMUL R4, R12, R2 ;  /* 0x000000020c047228 */ /* 0x001fe20000000000 */
[----:B------:R-:W-:-:S07]  /*0360*/  FSETP.GEU.AND P1, PT, |R13|, 6.5827683646048100446e-37, PT ;  /* 0x036000000d00780b */ /* 0x000fce0003f2e200 */
[----:B------:R-:W-:-:S08]  /*0370*/  DFMA R6, -R22, R4, R12 ;  /* 0x000000041606722b */ /* 0x000fd0000000010c */
[----:B------:R-:W-:-:S10]  /*0380*/  DFMA R4, R2, R6, R4 ;  /* 0x000000060204722b */ /* 0x000fd40000000004 */
[----:B------:R-:W-:-:S05]  /*0390*/  FFMA R2, RZ, R23, R5 ;  /* 0x00000017ff027223 */ /* 0x000fca0000000005 */
[----:B------:R-:W-:-:S13]  /*03a0*/  FSETP.GT.AND P0, PT, |R2|, 1.469367938527859385e-39, PT ;  /* 0x001000000200780b */ /* 0x000fda0003f04200 */
[----:B------:R-:W-:Y:S05]  /*03b0*/  @P0 BRA P1, `(.L_x_32) ;  /* 0x0000000000180947 */ /* 0x000fea0000800000 */
[----:B------:R-:W-:Y:S01]  /*03c0*/  IMAD.MOV.U32 R14, RZ, RZ, R22 ;  /* 0x000000ffff0e7224 */ /* 0x000fe200078e0016 */
[----:B------:R-:W-:Y:S01]  /*03d0*/  MOV R6, 0x400 ;  /* 0x0000040000067802 */ /* 0x000fe20000000f00 */
[----:B------:R-:W-:-:S07]  /*03e0*/  IMAD.MOV.U32 R15, RZ, RZ, R23 ;  /* 0x000000ffff0f7224 */ /* 0x000fce00078e0017 */
[----:B------:R-:W-:Y:S05]  /*03f0*/  CALL.REL.NOINC `($__internal_3_$__cuda_sm20_div_rn_f64_full) ;  /* 0x0000000800687944 */ /* 0x000fea0003c00000 */
[----:B------:R-:W-:Y:S02]  /*0400*/  IMAD.MOV.U32 R4, RZ, RZ, R28 ;  /* 0x000000ffff047224 */ /* 0x000fe400078e001c */
[----:B------:R-:W-:-:S07]  /*0410*/  IMAD.MOV.U32 R5, RZ, RZ, R29 ;  /* 0x000000ffff057224 */ /* 0x000fce00078e001d */
.L_x_32:
[----:B------:R-:W-:Y:S05]  /*0420*/  BSYNC.RECONVERGENT B0 ;  /* 0x0000000000007941 */ /* 0x000fea0003800200 */
.L_x_31:
[----:B------:R-:W0:Y:S01]  /*0430*/  LDC.64 R20, c[0x0][0x3b0] ;  /* 0x0000ec00ff147b82 */ /* 0x000e220000000a00 */
[----:B------:R-:W1:Y:S07]  /*0440*/  LDCU UR6, c[0x0][0x380] ;  /* 0x00007000ff0677ac */ /* 0x000e6e0008000800 */
[----:B------:R-:W2:Y:S01]  /*0450*/  LDC.64 R18, c[0x0][0x390] ;  /* 0x0000e400ff127b82 */ /* 0x000ea20000000a00 */
[C---:B-1----:R-:W-:Y:S02]  /*0460*/  VIADD R3, R0.reuse, UR6 ;  /* 0x0000000600037c36 */ /* 0x042fe40008000000 */
[----:B------:R-:W-:-:S02]  /*0470*/  VIADD R36, R0, -UR6 ;  /* 0x8000000600247c36 */ /* 0x000fc40008000000 */
[----:B0-----:R-:W-:-:S04]  /*0480*/  IMAD.WIDE R2, R3, 0x4, R20 ;  /* 0x0000000403027825 */ /* 0x001fc800078e0214 */
[----:B------:R-:W-:Y:S02]  /*0490*/  IMAD.WIDE R20, R36, 0x4, R20 ;  /* 0x0000000424147825 */ /* 0x000fe400078e0214 */
[----:B------:R-:W3:Y:S04]  /*04a0*/  LDG.E R2, desc[UR4][R2.64] ;  /* 0x0000000402027981 */ /* 0x000ee8000c1e1900 */
[----:B------:R-:W3:Y:S01]  /*04b0*/  LDG.E R11, desc[UR4][R20.64] ;  /* 0x00000004140b7981 */ /* 0x000ee2000c1e1900 */
[----:B--2---:R-:W-:Y:S01]  /*04c0*/  DADD R18, R18, R18 ;  /* 0x0000000012127229 */ /* 0x004fe20000000012 */
[----:B------:R-:W-:Y:S01]  /*04d0*/  MOV R6, 0x1 ;  /* 0x0000000100067802 */ /* 0x000fe20000000f00 */
[----:B------:R-:W-:Y:S04]  /*04e0*/  BSSY.RECONVERGENT B0, `(.L_x_33) ;  /* 0x0000016000007945 */ /* 0x000fe80003800200 */
[----:B------:R-:W0:Y:S02]  /*04f0*/  MUFU.RCP64H R7, R19 ;  /* 0x0000001300077308 */ /* 0x000e240000001800 */
[----:B0-----:R-:W-:-:S08]  /*0500*/  DFMA R8, -R18, R6, 1 ;  /* 0x3ff000001208742b */ /* 0x001fd00000000106 */
[----:B------:R-:W-:-:S08]  /*0510*/  DFMA R8, R8, R8, R8 ;  /* 0x000000080808722b */ /* 0x000fd00000000008 */
[----:B------:R-:W-:-:S08]  /*0520*/  DFMA R8, R6, R8, R6 ;  /* 0x000000080608722b */ /* 0x000fd00000000006 */
[----:B------:R-:W-:-:S08]  /*0530*/  DFMA R6, -R18, R8, 1 ;  /* 0x3ff000001206742b */ /* 0x000fd00000000108 */
[----:B------:R-:W-:Y:S01]  /*0540*/  DFMA R6, R8, R6, R8 ;  /* 0x000000060806722b */ /* 0x000fe20000000008 */
[----:B---3--:R-:W-:-:S04]  /*0550*/  FADD R11, R2, -R11 ;  /* 0x8000000b020b7221 */ /* 0x008fc80000000000 */
[----:B------:R-:W0:Y:S03]  /*0560*/  F2F.F64.F32 R12, R11 ;  /* 0x0000000b000c7310 */ /* 0x000e260000201800 */
        /* <DEDUP_REMOVED lines=13> */
.L_x_34:
[----:B------:R-:W-:Y:S05]  /*0640*/  BSYNC.RECONVERGENT B0 ;  /* 0x0000000000007941 */ /* 0x000fea0003800200 */
.L_x_33:
[----:B------:R-:W0:Y:S08]  /*0650*/  LDC R9, c[0x0][0x380] ;  /* 0x0000e000ff097b82 */ /* 0x000e300000000800 */
[----:B------:R-:W1:Y:S01]  /*0660*/  LDC.64 R6, c[0x0][0x3a8] ;  /* 0x0000ea00ff067b82 */ /* 0x000e620000000a00 */
[----:B0-----:R-:W-:-:S06]  /*0670*/  IMAD.WIDE R24, R9, 0x4, R24 ;  /* 0x0000000409187825 */ /* 0x001fcc00078e0218 */
[----:B------:R-:W2:Y:S01]  /*0680*/  LDG.E R24, desc[UR4][R24.64] ;  /* 0x0000000418187981 */ /* 0x000ea2000c1e1900 */
[----:B-1----:R-:W-:-:S06]  /*0690*/  IMAD.WIDE R36, R36, 0x4, R6 ;  /* 0x0000000424247825 */ /* 0x002fcc00078e0206 */
[----:B------:R-:W2:Y:S01]  /*06a0*/  LDG.E R37, desc[UR4][R36.64] ;  /* 0x0000000424257981 */ /* 0x000ea2000c1e1900 */
[----:B------:R-:W0:Y:S01]  /*06b0*/  MUFU.RCP64H R7, R19 ;  /* 0x0000001300077308 */ /* 0x000e220000001800 */
[----:B------:R-:W-:-:S06]  /*06c0*/  IMAD.MOV.U32 R6, RZ, RZ, 0x1 ;  /* 0x00000001ff067424 */ /* 0x000fcc00078e00ff */
[----:B0-----:R-:W-:-:S08]  /*06d0*/  DFMA R8, -R18, R6, 1 ;  /* 0x3ff000001208742b */ /* 0x001fd00000000106 */
[----:B------:R-:W-:-:S08]  /*06e0*/  DFMA R8, R8, R8, R8 ;  /* 0x000000080808722b */ /* 0x000fd00000000008 */
[----:B------:R-:W-:-:S08]  /*06f0*/  DFMA R6, R6, R8, R6 ;  /* 0x000000080606722b */ /* 0x000fd00000000006 */
[----:B------:R-:W-:-:S08]  /*0700*/  DFMA R10, -R18, R6, 1 ;  /* 0x3ff00000120a742b */ /* 0x000fd00000000106 */
[----:B------:R-:W-:Y:S01]  /*0710*/  DFMA R12, R6, R10, R6 ;  /* 0x0000000a060c722b */ /* 0x000fe20000000006 */
[----:B------:R-:W-:Y:S01]  /*0720*/  BSSY.RECONVERGENT B0, `(.L_x_35) ;  /* 0x0000015000007945 */ /* 0x000fe20003800200 */
[----:B--2---:R-:W-:-:S06]  /*0730*/  FADD R8, R24, -R37 ;  /* 0x8000002518087221 */ /* 0x004fcc0000000000 */
[----:B------:R-:W0:Y:S02]  /*0740*/  F2F.F64.F32 R8, R8 ;  /* 0x0000000800087310 */ /* 0x000e240000201800 */
[----:B0-----:R-:W-:-:S08]  /*0750*/  DMUL R6, R12, R8 ;  /* 0x000000080c067228 */ /* 0x001fd00000000000 */
[----:B------:R-:W-:-:S08]  /*0760*/  DFMA R10, -R18, R6, R8 ;  /* 0x00000006120a722b */ /* 0x000fd00000000108 */
[----:B------:R-:W-:Y:S01]  /*0770*/  DFMA R6, R12, R10, R6 ;  /* 0x0000000a0c06722b */ /* 0x000fe20000000006 */
[----:B------:R-:W-:-:S09]  /*0780*/  FSETP.GEU.AND P1, PT, |R9|, 6.5827683646048100446e-37, PT ;  /* 0x036000000900780b */ /* 0x000fd20003f2e200 */
[----:B------:R-:W-:Y:S01]  /*0790*/  FFMA R12, RZ, R19, R7 ;  /* 0x00000013ff0c7223 */ /* 0x000fe20000000007 */
[----:B------:R-:W-:-:S04]  /*07a0*/  DADD R10, R2, R4 ;  /* 0x00000000020a7229 */ /* 0x000fc80000000004 */
[----:B------:R-:W-:Y:S01]  /*07b0*/  FSETP.GT.AND P0, PT, |R12|, 1.469367938527859385e-39, PT ;  /* 0x001000000c00780b */ /* 0x000fe20003f04200 */
[----:B------:R-:W-:-:S08]  /*07c0*/  DMUL R4, R4, R4 ;  /* 0x0000000404047228 */ /* 0x000fd00000000000 */
[----:B------:R-:W-:-:S04]  /*07d0*/  DFMA R26, R10, R26, -R4 ;  /* 0x0000001a0a1a722b */ /* 0x000fc80000000804 */
[----:B------:R-:W-:Y:S07]  /*07e0*/  @P0 BRA P1, `(.L_x_36) ;  /* 0x0000000000200947 */ /* 0x000fee0000800000 */
[----:B------:R-:W-:Y:S01]  /*07f0*/  IMAD.MOV.U32 R12, RZ, RZ, R8 ;  /* 0x000000ffff0c7224 */ /* 0x000fe200078e0008 */
[----:B------:R-:W-:Y:S01]  /*0800*/  MOV R15, R19 ;  /* 0x00000013000f7202 */ /* 0x000fe20000000f00 */
[----:B------:R-:W-:Y:S01]  /*0810*/  IMAD.MOV.U32 R13, RZ, RZ, R9 ;  /* 0x000000ffff0d7224 */ /* 0x000fe200078e0009 */
[----:B------:R-:W-:Y:S01]  /*0820*/  MOV R6, 0x850 ;  /* 0x0000085000067802 */ /* 0x000fe20000000f00 */
[----:B------:R-:W-:-:S07]  /*0830*/  IMAD.MOV.U32 R14, RZ, RZ, R18 ;  /* 0x000000ffff0e7224 */ /* 0x000fce00078e0012 */
[----:B------:R-:W-:Y:S05]  /*0840*/  CALL.REL.NOINC `($__internal_3_$__cuda_sm20_div_rn_f64_full) ;  /* 0x0000000400547944 */ /* 0x000fea0003c00000 */
[----:B------:R-:W-:Y:S02]  /*0850*/  IMAD.MOV.U32 R6, RZ, RZ, R28 ;  /* 0x000000ffff067224 */ /* 0x000fe400078e001c */
[----:B------:R-:W-:-:S07]  /*0860*/  IMAD.MOV.U32 R7, RZ, RZ, R29 ;  /* 0x000000ffff077224 */ /* 0x000fce00078e001d */
.L_x_36:
[----:B------:R-:W-:Y:S05]  /*0870*/  BSYNC.RECONVERGENT B0 ;  /* 0x0000000000007941 */ /* 0x000fea0003800200 */
.L_x_35:
[----:B------:R-:W0:Y:S02]  /*0880*/  LDC R5, c[0x0][0x380] ;  /* 0x0000e000ff057b82 */ /* 0x000e240000000800 */
[----:B0-----:R-:W-:-:S05]  /*0890*/  IMAD.WIDE R20, R5, 0x4, R20 ;  /* 0x0000000405147825 */ /* 0x001fca00078e0214 */
[----:B------:R-:W2:Y:S04]  /*08a0*/  LDG.E R10, desc[UR4][R20.64+0x4] ;  /* 0x00000404140a7981 */ /* 0x000ea8000c1e1900 */
[----:B------:R-:W2:Y:S01]  /*08b0*/  LDG.E R11, desc[UR4][R20.64+-0x4] ;  /* 0xfffffc04140b7981 */ /* 0x000ea2000c1e1900 */
[----:B------:R-:W0:Y:S01]  /*08c0*/  MUFU.RCP64H R5, R23 ;  /* 0x0000001700057308 */ /* 0x000e220000001800 */
[----:B------:R-:W-:Y:S01]  /*08d0*/  IMAD.MOV.U32 R4, RZ, RZ, 0x1 ;  /* 0x00000001ff047424 */ /* 0x000fe200078e00ff */
[----:B------:R-:W-:Y:S05]  /*08e0*/  BSSY.RECONVERGENT B0, `(.L_x_37) ;  /* 0x0000016000007945 */ /* 0x000fea0003800200 */
[----:B0-----:R-:W-:-:S08]  /*08f0*/  DFMA R8, -R22, R4, 1 ;  /* 0x3ff000001608742b */ /* 0x001fd00000000104 */
[----:B------:R-:W-:-:S08]  /*0900*/  DFMA R8, R8, R8, R8 ;  /* 0x000000080808722b */ /* 0x000fd00000000008 */
[----:B------:R-:W-:Y:S01]  /*0910*/  DFMA R8, R4, R8, R4 ;  /* 0x000000080408722b */ /* 0x000fe20000000004 */
[----:B--2---:R-:W-:-:S07]  /*0920*/  FADD R14, R10, -R11 ;  /* 0x8000000b0a0e7221 */ /* 0x004fce0000000000 */
[----:B------:R-:W-:Y:S01]  /*0930*/  DFMA R10, -R22, R8, 1 ;  /* 0x3ff00000160a742b */ /* 0x000fe20000000108 */
[----:B------:R-:W0:Y:S07]  /*0940*/  F2F.F64.F32 R4, R14 ;  /* 0x0000000e00047310 */ /* 0x000e2e0000201800 */
[----:B------:R-:W-:Y:S02]  /*0950*/  DFMA R10, R8, R10, R8 ;  /* 0x0000000a080a722b */ /* 0x000fe40000000008 */
[----:B0-----:R-:W-:-:S08]  /*0960*/  DMUL R12, R4, R6 ;  /* 0x00000006040c7228 */ /* 0x001fd00000000000 */
[----:B------:R-:W-:Y:S02]  /*0970*/  DMUL R4, R10, R12 ;  /* 0x0000000c0a047228 */ /* 0x000fe40000000000 */
[----:B------:R-:W-:-:S06]  /*0980*/  FSETP.GEU.AND P1, PT, |R13|, 6.5827683646048100446e-37, PT ;  /* 0x036000000d00780b */ /* 0x000fcc0003f2e200 */
        /* <DEDUP_REMOVED lines=11> */
.L_x_38:
[----:B------:R-:W-:Y:S05]  /*0a40*/  BSYNC.RECONVERGENT B0 ;  /* 0x0000000000007941 */ /* 0x000fea0003800200 */
.L_x_37:
[----:B------:R-:W-:Y:S01]  /*0a50*/  DADD R4, R4, R4 ;  /* 0x0000000004047229 */ /* 0x000fe20000000004 */
[----:B------:R-:W0:Y:S01]  /*0a60*/  LDCU.64 UR6, c[0x0][0x3a0] ;  /* 0x00007400ff0677ac */ /* 0x000e220008000a00 */
[----:B------:R-:W1:Y:S06]  /*0a70*/  LDC.64 R6, c[0x0][0x3b8] ;  /* 0x0000ee00ff067b82 */ /* 0x000e6c0000000a00 */
[----:B------:R-:W-:-:S08]  /*0a80*/  DADD R4, R26, -R4 ;  /* 0x000000001a047229 */ /* 0x000fd00000000804 */
[----:B------:R-:W-:-:S08]  /*0a90*/  DFMA R4, -R2, R2, R4 ;  /* 0x000000020204722b */ /* 0x000fd00000000104 */
[----:B0-----:R-:W-:Y:S01]  /*0aa0*/  DMUL R4, R4, UR6 ;  /* 0x0000000604047c28 */ /* 0x001fe20008000000 */
[----:B-1----:R-:W-:-:S09]  /*0ab0*/  IMAD.WIDE R2, R0, 0x4, R6 ;  /* 0x0000000400027825 */ /* 0x002fd200078e0206 */
[----:B------:R-:W0:Y:S02]  /*0ac0*/  F2F.F32.F64 R5, R4 ;  /* 0x0000000400057310 */ /* 0x000e240000301000 */
[----:B0-----:R-:W-:Y:S01]  /*0ad0*/  STG.E desc[UR4][R2.64], R5 ;  /* 0x0000000502007986 */ /* 0x001fe2000c101904 */
[----:B------:R-:W-:Y:S05]  /*0ae0*/  EXIT ;  /* 0x000000000000794d */ /* 0x000fea0003800000 */
        .weak           $__internal_2_$__cuda_sm20_dblrcp_rn_slowpath_v3
        .type           $__internal_2_$__cuda_sm20_dblrcp_rn_slowpath_v3,@function
        .size           $__internal_2_$__cuda_sm20_dblrcp_rn_slowpath_v3,($__internal_3_$__cuda_sm20_div_rn_f64_full - $__internal_2_$__cuda_sm20_dblrcp_rn_slowpath_v3)
$__internal_2_$__cuda_sm20_dblrcp_rn_slowpath_v3:
[----:B------:R-:W0:Y:S08]  /*0af0*/  LDC.64 R10, c[0x0][0x398] ;  /* 0x0000e600ff0a7b82 */ /* 0x000e300000000a00 */
[----:B------:R-:W1:Y:S01]  /*0b00*/  LDC R6, c[0x0][0x39c] ;  /* 0x0000e700ff067b82 */ /* 0x000e620000000800 */
[----:B0-----:R-:W-:-:S14]  /*0b10*/  DSETP.GTU.AND P0, PT, |R10|, +INF , PT ;  /* 0x7ff000000a00742a */ /* 0x001fdc0003f0c200 */
[----:B-1----:R-:W-:Y:S05]  /*0b20*/  @P0 BRA `(.L_x_39) ;  /* 0x0000000000840947 */ /* 0x002fea0003800000 */
[----:B------:R-:W-:-:S04]  /*0b30*/  LOP3.LUT R7, R6, 0x7fffffff, RZ, 0xc0, !PT ;  /* 0x7fffffff06077812 */ /* 0x000fc800078ec0ff */
[----:B------:R-:W-:-:S04]  /*0b40*/  IADD3 R4, PT, PT, R7, -0x1, RZ ;  /* 0xffffffff07047810 */ /* 0x000fc80007ffe0ff */
[----:B------:R-:W-:-:S13]  /*0b50*/  ISETP.GE.U32.AND P0, PT, R4, 0x7fefffff, PT ;  /* 0x7fefffff0400780c */ /* 0x000fda0003f06070 */
[----:B------:R-:W-:Y:S01]  /*0b60*/  @P0 LOP3.LUT R5, R6, 0x7ff00000, RZ, 0x3c, !PT ;  /* 0x7ff0000006050812 */ /* 0x000fe200078e3cff */
[----:B------:R-:W-:Y:S01]  /*0b70*/  @P0 IMAD.MOV.U32 R4, RZ, RZ, RZ ;  /* 0x000000ffff040224 */ /* 0x000fe200078e00ff */
[----:B------:R-:W-:Y:S06]  /*0b80*/  @P0 BRA `(.L_x_40) ;  /* 0x0000000000740947 */ /* 0x000fec0003800000 */
[----:B------:R-:W-:-:S13]  /*0b90*/  ISETP.GE.U32.AND P0, PT, R7, 0x1000001, PT ;  /* 0x010000010700780c */ /* 0x000fda0003f06070 */
[----:B------:R-:W-:Y:S05]  /*0ba0*/  @!P0 BRA `(.L_x_41) ;  /* 0x00000000003c8947 */ /* 0x000fea0003800000 */
[----:B------:R-:W0:Y:S01]  /*0bb0*/  LDCU UR6, c[0x0][0x398] ;  /* 0x00007300ff0677ac */ /* 0x000e220008000800 */
[----:B------:R-:W-:Y:S02]  /*0bc0*/  VIADD R5, R6, 0xc0200000 ;  /* 0xc020000006057836 */ /* 0x000fe40000000000 */
[----:B------:R-:W-:Y:S02]  /*0bd0*/  IMAD.MOV.U32 R6, RZ, RZ, R3 ;  /* 0x000000ffff067224 */ /* 0x000fe400078e0003 */
[----:B------:R-:W1:Y:S01]  /*0be0*/  MUFU.RCP64H R7, R5 ;  /* 0x0000000500077308 */ /* 0x000e620000001800 */
[----:B0-----:R-:W-:-:S06]  /*0bf0*/  IMAD.U32 R4, RZ, RZ, UR6 ;  /* 0x00000006ff047e24 */ /* 0x001fcc000f8e00ff */
[----:B-1----:R-:W-:-:S08]  /*0c00*/  DFMA R8, -R4, R6, 1 ;  /* 0x3ff000000408742b */ /* 0x002fd00000000106 */
[----:B------:R-:W-:-:S08]  /*0c10*/  DFMA R8, R8, R8, R8 ;  /* 0x000000080808722b */ /* 0x000fd00000000008 */
[----:B------:R-:W-:-:S08]  /*0c20*/  DFMA R8, R6, R8, R6 ;  /* 0x000000080608722b */ /* 0x000fd00000000006 */
[----:B------:R-:W-:-:S08]  /*0c30*/  DFMA R6, -R4, R8, 1 ;  /* 0x3ff000000406742b */ /* 0x000fd00000000108 */
[----:B------:R-:W-:-:S08]  /*0c40*/  DFMA R6, R8, R6, R8 ;  /* 0x000000060806722b */ /* 0x000fd00000000008 */
[----:B------:R-:W-:-:S08]  /*0c50*/  DMUL R6, R6, 2.2250738585072013831e-308 ;  /* 0x0010000006067828 */ /* 0x000fd00000000000 */
[----:B------:R-:W-:-:S08]  /*0c60*/  DFMA R8, R6, -R10, 1 ;  /* 0x3ff000000608742b */ /* 0x000fd0000000080a */
[----:B------:R-:W-:-:S08]  /*0c70*/  DFMA R8, R8, R8, R8 ;  /* 0x000000080808722b */ /* 0x000fd00000000008 */
[----:B------:R-:W-:Y:S01]  /*0c80*/  DFMA R4, R6, R8, R6 ;  /* 0x000000080604722b */ /* 0x000fe20000000006 */
[----:B------:R-:W-:Y:S10]  /*0c90*/  BRA `(.L_x_40) ;  /* 0x0000000000307947 */ /* 0x000ff40003800000 */
.L_x_41:
[----:B------:R-:W-:Y:S01]  /*0ca0*/  DMUL R6, R10, 8.11296384146066816958e+31 ;  /* 0x469000000a067828 */ /* 0x000fe20000000000 */
[----:B------:R-:W-:-:S05]  /*0cb0*/  IMAD.MOV.U32 R4, RZ, RZ, R3 ;  /* 0x000000ffff047224 */ /* 0x000fca00078e0003 */
[----:B------:R-:W0:Y:S02]  /*0cc0*/  MUFU.RCP64H R5, R7 ;  /* 0x0000000700057308 */ /* 0x000e240000001800 */
[----:B0-----:R-:W-:-:S08]  /*0cd0*/  DFMA R8, -R6, R4, 1 ;  /* 0x3ff000000608742b */ /* 0x001fd00000000104 */
[----:B------:R-:W-:-:S08]  /*0ce0*/  DFMA R8, R8, R8, R8 ;  /* 0x000000080808722b */ /* 0x000fd00000000008 */
[----:B------:R-:W-:-:S08]  /*0cf0*/  DFMA R8, R4, R8, R4 ;  /* 0x000000080408722b */ /* 0x000fd00000000004 */
[----:B------:R-:W-:-:S08]  /*0d00*/  DFMA R4, -R6, R8, 1 ;  /* 0x3ff000000604742b */ /* 0x000fd00000000108 */
[----:B------:R-:W-:-:S08]  /*0d10*/  DFMA R4, R8, R4, R8 ;  /* 0x000000040804722b */ /* 0x000fd00000000008 */
[----:B------:R-:W-:Y:S01]  /*0d20*/  DMUL R4, R4, 8.11296384146066816958e+31 ;  /* 0x4690000004047828 */ /* 0x000fe20000000000 */
[----:B------:R-:W-:Y:S10]  /*0d30*/  BRA `(.L_x_40) ;  /* 0x0000000000087947 */ /* 0x000ff40003800000 */
.L_x_39:
[----:B------:R-:W0:Y:S01]  /*0d40*/  LDC R4, c[0x0][0x398] ;  /* 0x0000e600ff047b82 */ /* 0x000e220000000800 */
[----:B------:R-:W-:-:S07]  /*0d50*/  LOP3.LUT R5, R6, 0x80000, RZ, 0xfc, !PT ;  /* 0x0008000006057812 */ /* 0x000fce00078efcff */
.L_x_40:
[----:B------:R-:W-:Y:S01]  /*0d60*/  MOV R3, 0x0 ;  /* 0x0000000000037802 */ /* 0x000fe20000000f00 */
[----:B0-----:R-:W-:Y:S02]  /*0d70*/  IMAD.MOV.U32 R26, RZ, RZ, R4 ;  /* 0x000000ffff1a7224 */ /* 0x001fe400078e0004 */
[----:B------:R-:W-:Y:S01]  /*0d80*/  IMAD.MOV.U32 R27, RZ, RZ, R5 ;  /* 0x000000ffff1b7224 */ /* 0x000fe200078e0005 */
[----:B------:R-:W-:Y:S06]  /*0d90*/  RET.REL.NODEC R2 `(_Z5calc1iiddddPfS_S_) ;  /* 0xfffffff002987950 */ /* 0x000fec0003c3ffff */
        .weak           $__internal_3_$__cuda_sm20_div_rn_f64_full
        .type           $__internal_3_$__cuda_sm20_div_rn_f64_full,@function
        .size           $__internal_3_$__cuda_sm20_div_rn_f64_full,(.L_x_51 - $__internal_3_$__cuda_sm20_div_rn_f64_full)
$__internal_3_$__cuda_sm20_div_rn_f64_full:
[C---:B------:R-:W-:Y:S01]  /*0da0*/  FSETP.GEU.AND P0, PT, |R15|.reuse, 1.469367938527859385e-39, PT ;  /* 0x001000000f00780b */ /* 0x040fe20003f0e200 */
[----:B------:R-:W-:Y:S01]  /*0db0*/  IMAD.MOV.U32 R10, RZ, RZ, 0x1 ;  /* 0x00000001ff0a7424 */ /* 0x000fe200078e00ff */
[----:B------:R-:W-:Y:S01]  /*0dc0*/  LOP3.LUT R16, R15, 0x800fffff, RZ, 0xc0, !PT ;  /* 0x800fffff0f107812 */ /* 0x000fe200078ec0ff */
[----:B------:R-:W-:Y:S01]  /*0dd0*/  BSSY.RECONVERGENT B1, `(.L_x_42) ;  /* 0x0000054000017945 */ /* 0x000fe20003800200 */
[C---:B------:R-:W-:Y:S02]  /*0de0*/  FSETP.GEU.AND P2, PT, |R13|.reuse, 1.469367938527859385e-39, PT ;  /* 0x001000000d00780b */ /* 0x040fe40003f4e200 */
[----:B------:R-:W-:Y:S01]  /*0df0*/  LOP3.LUT R17, R16, 0x3ff00000, RZ, 0xfc, !PT ;  /* 0x3ff0000010117812 */ /* 0x000fe200078efcff */
[----:B------:R-:W-:Y:S01]  /*0e00*/  IMAD.MOV.U32 R16, RZ, RZ, R14 ;  /* 0x000000ffff107224 */ /* 0x000fe200078e000e */
[----:B------:R-:W-:Y:S02]  /*0e10*/  LOP3.LUT R7, R13, 0x7ff00000, RZ, 0xc0, !PT ;  /* 0x7ff000000d077812 */ /* 0x000fe400078ec0ff */
[----:B------:R-:W-:-:S03]  /*0e20*/  LOP3.LUT R34, R15, 0x7ff00000, RZ, 0xc0, !PT ;  /* 0x7ff000000f227812 */ /* 0x000fc600078ec0ff */
[----:B------:R-:W-:Y:S01]  /*0e30*/  @!P0 DMUL R16, R14, 8.98846567431157953865e+307 ;  /* 0x7fe000000e108828 */ /* 0x000fe20000000000 */
[----:B------:R-:W-:-:S03]  /*0e40*/  ISETP.GE.U32.AND P1, PT, R7, R34, PT ;  /* 0x000000220700720c */ /* 0x000fc60003f26070 */
[----:B------:R-:W-:Y:S01]  /*0e50*/  @!P2 LOP3.LUT R8, R15, 0x7ff00000, RZ, 0xc0, !PT ;  /* 0x7ff000000f08a812 */ /* 0x000fe200078ec0ff */
[----:B------:R-:W-:Y:S01]  /*0e60*/  @!P2 IMAD.MOV.U32 R32, RZ, RZ, RZ ;  /* 0x000000ffff20a224 */ /* 0x000fe200078e00ff */
[----:B------:R-:W0:Y:S02]  /*0e70*/  MUFU.RCP64H R11, R17 ;  /* 0x00000011000b7308 */ /* 0x000e240000001800 */
[----:B------:R-:W-:Y:S01]  /*0e80*/  @!P2 ISETP.GE.U32.AND P3, PT, R7, R8, PT ;  /* 0x000000080700a20c */ /* 0x000fe20003f66070 */
[----:B------:R-:W-:Y:S01]  /*0e90*/  IMAD.MOV.U32 R8, RZ, RZ, 0x1ca00000 ;  /* 0x1ca00000ff087424 */ /* 0x000fe200078e00ff */
[----:B------:R-:W-:-:S04]  /*0ea0*/  @!P0 LOP3.LUT R34, R17, 0x7ff00000, RZ, 0xc0, !PT ;  /* 0x7ff0000011228812 */ /* 0x000fc800078ec0ff */
[----:B------:R-:W-:Y:S02]  /*0eb0*/  @!P2 SEL R9, R8, 0x63400000, !P3 ;  /* 0x634000000809a807 */ /* 0x000fe40005800000 */
[----:B------:R-:W-:Y:S02]  /*0ec0*/  IADD3 R35, PT, PT, R34, -0x1, RZ ;  /* 0xffffffff22237810 */ /* 0x000fe40007ffe0ff */
[----:B------:R-:W-:-:S04]  /*0ed0*/  @!P2 LOP3.LUT R9, R9, 0x80000000, R13, 0xf8, !PT ;  /* 0x800000000909a812 */ /* 0x000fc800078ef80d */
[----:B------:R-:W-:Y:S01]  /*0ee0*/  @!P2 LOP3.LUT R33, R9, 0x100000, RZ, 0xfc, !PT ;  /* 0x001000000921a812 */ /* 0x000fe200078efcff */
[----:B0-----:R-:W-:Y:S01]  /*0ef0*/  DFMA R30, R10, -R16, 1 ;  /* 0x3ff000000a1e742b */ /* 0x001fe20000000810 */
[----:B------:R-:W-:-:S07]  /*0f00*/  IMAD.MOV.U32 R9, RZ, RZ, R7 ;  /* 0x000000ffff097224 */ /* 0x000fce00078e0007 */
        /* <DEDUP_REMOVED lines=27> */
[----:B------:R-:W-:-:S06]  /*10c0*/  DFMA R10, R32, -R16, R10 ;  /* 0x80000010200a722b */ /* 0x000fcc000000000a */
[----:B------:R-:W-:-:S04]  /*10d0*/  IMAD.MOV.U32 R10, RZ, RZ, RZ ;  /* 0x000000ffff0a7224 */ /* 0x000fc800078e00ff */
[C---:B------:R-:W-:Y:S02]  /*10e0*/  FSETP.NEU.AND P0, PT, R11.reuse, RZ, PT ;  /* 0x000000ff0b00720b */ /* 0x040fe40003f0d000 */
[----:B------:R-:W-:-:S04]  /*10f0*/  LOP3.LUT R15, R11, 0x80000000, R15, 0x48, !PT ;  /* 0x800000000b0f7812 */ /* 0x000fc800078e480f */
[----:B------:R-:W-:-:S07]  /*1100*/  LOP3.LUT R11, R15, R9, RZ, 0xfc, !PT ;  /* 0x000000090f0b7212 */ /* 0x000fce00078efcff */
[----:B------:R-:W-:Y:S05]  /*1110*/  @!P0 BRA `(.L_x_44) ;  /* 0x00000000007c8947 */ /* 0x000fea0003800000 */
[----:B------:R-:W-:Y:S01]  /*1120*/  IMAD.MOV R9, RZ, RZ, -R7 ;  /* 0x000000ffff097224 */ /* 0x000fe200078e0a07 */
[----:B------:R-:W-:Y:S01]  /*1130*/  DMUL.RP R10, R32, R10 ;  /* 0x0000000a200a7228 */ /* 0x000fe20000008000 */
[----:B------:R-:W-:Y:S01]  /*1140*/  IMAD.MOV.U32 R8, RZ, RZ, RZ ;  /* 0x000000ffff087224 */ /* 0x000fe200078e00ff */
[----:B------:R-:W-:-:S05]  /*1150*/  IADD3 R7, PT, PT, -R7, -0x43300000, RZ ;  /* 0xbcd0000007077810 */ /* 0x000fca0007ffe1ff */
[----:B------:R-:W-:-:S03]  /*1160*/  DFMA R8, R28, -R8, R32 ;  /* 0x800000081c08722b */ /* 0x000fc60000000020 */
[----:B------:R-:W-:-:S07]  /*1170*/  LOP3.LUT R15, R11, R15, RZ, 0x3c, !PT ;  /* 0x0000000f0b0f7212 */ /* 0x000fce00078e3cff */
[----:B------:R-:W-:-:S04]  /*1180*/  FSETP.NEU.AND P0, PT, |R9|, R7, PT ;  /* 0x000000070900720b */ /* 0x000fc80003f0d200 */
[----:B------:R-:W-:Y:S02]  /*1190*/  FSEL R28, R10, R28, !P0 ;  /* 0x0000001c0a1c7208 */ /* 0x000fe40004000000 */
[----:B------:R-:W-:Y:S01]  /*11a0*/  FSEL R29, R15, R29, !P0 ;  /* 0x0000001d0f1d7208 */ /* 0x000fe20004000000 */
[----:B------:R-:W-:Y:S06]  /*11b0*/  BRA `(.L_x_44) ;  /* 0x0000000000547947 */ /* 0x000fec0003800000 */
.L_x_43:
        /* <DEDUP_REMOVED lines=16> */
.L_x_46:
[----:B------:R-:W-:Y:S01]  /*12c0*/  LOP3.LUT R29, R15, 0x80000, RZ, 0xfc, !PT ;  /* 0x000800000f1d7812 */ /* 0x000fe200078efcff */
[----:B------:R-:W-:Y:S01]  /*12d0*/  IMAD.MOV.U32 R28, RZ, RZ, R14 ;  /* 0x000000ffff1c7224 */ /* 0x000fe200078e000e */
[----:B------:R-:W-:Y:S06]  /*12e0*/  BRA `(.L_x_44) ;  /* 0x0000000000087947 */ /* 0x000fec0003800000 */
.L_x_45:
[----:B------:R-:W-:Y:S01]  /*12f0*/  LOP3.LUT R29, R13, 0x80000, RZ, 0xfc, !PT ;  /* 0x000800000d1d7812 */ /* 0x000fe200078efcff */
[----:B------:R-:W-:-:S07]  /*1300*/  IMAD.MOV.U32 R28, RZ, RZ, R12 ;  /* 0x000000ffff1c7224 */ /* 0x000fce00078e000c */
.L_x_44:
[----:B------:R-:W-:Y:S05]  /*1310*/  BSYNC.RECONVERGENT B1 ;  /* 0x0000000000017941 */ /* 0x000fea0003800200 */
.L_x_42:
[----:B------:R-:W-:-:S04]  /*1320*/  IMAD.MOV.U32 R7, RZ, RZ, 0x0 ;  /* 0x00000000ff077424 */ /* 0x000fc800078e00ff */
[----:B------:R-:W-:Y:S05]  /*1330*/  RET.REL.NODEC R6 `(_Z5calc1iiddddPfS_S_) ;  /* 0xffffffec06307950 */ /* 0x000fea0003c3ffff */
.L_x_47:
        /* <DEDUP_REMOVED lines=12> */
.L_x_51:


//--------------------- .nv.shared.reserved.0     --------------------------
	.section	.nv.shared.reserved.0,"aw",@nobits
	.weak		__nv_reservedSMEM_offset_0_alias
	.size		__nv_reservedSMEM_offset_0_alias, 0, 64
	.other		__nv_reservedSMEM_offset_0_alias,@"STO_CUDA_RESERVED_SHARED STV_DEFAULT"
__nv_reservedSMEM_offset_0_alias:
	.zero		0
	.zero		64


//--------------------- .nv.constant0._Z5calc4iidddddPfS_S_S_S_ --------------------------
	.section	.nv.constant0._Z5calc4iidddddPfS_S_S_S_,"a",@progbits
	.sectionflags	@""
	.align	4
.nv.constant0._Z5calc4iidddddPfS_S_S_S_:
	.zero		984


//--------------------- .nv.constant0._Z6calc32iiPf --------------------------
	.section	.nv.constant0._Z6calc32iiPf,"a",@progbits
	.sectionflags	@""
	.align	4
.nv.constant0._Z6calc32iiPf:
	.zero		912


//--------------------- .nv.constant0._Z6calc31iiPf --------------------------
	.section	.nv.constant0._Z6calc31iiPf,"a",@progbits
	.sectionflags	@""
	.align	4
.nv.constant0._Z6calc31iiPf:
	.zero		912


//--------------------- .nv.constant0._Z5calc2iiddPfS_S_ --------------------------
	.section	.nv.constant0._Z5calc2iiddPfS_S_,"a",@progbits
	.sectionflags	@""
	.align	4
.nv.constant0._Z5calc2iiddPfS_S_:
	.zero		944


//--------------------- .nv.constant0._Z5calc1iiddddPfS_S_ --------------------------
	.section	.nv.constant0._Z5calc1iiddddPfS_S_,"a",@progbits
	.sectionflags	@""
	.align	4
.nv.constant0._Z5calc1iiddddPfS_S_:
	.zero		960


//--------------------- SYMBOLS --------------------------

	.type		.nv.reservedSmem.offset0,@object
	.size		.nv.reservedSmem.offset0,0x4
